// auto-generated by cutlass_sweep.fmha — config: {"arch": "sm_90", "direction": "fwd", "dtype": "bf16", "head_dim": 512, "mask": "none", "schedule": "pingpong", "tile_kv": 64, "tile_q": 128}
#include "cutlass/cutlass.h"
#include "cute/tensor.hpp"
#include "cutlass/device_kernel.h"
#include "cutlass/kernel_hardware_info.h"
#include "88_hopper_fmha/collective/fmha_fusion.hpp"
#include "88_hopper_fmha/kernel/fmha_kernel_builder.hpp"

using namespace cute;
using Element = cutlass::bfloat16_t;
using TileShape = Shape<_128, _64, _512>;
using StrideQ = cute::tuple<int, _1, cute::tuple<int, int>>;
using StrideK = cute::tuple<int, _1, cute::tuple<int, int>>;
using StrideV = cute::tuple<int, cute::_1, cute::tuple<int, int>>;

using Kernel = typename cutlass::fmha::kernel::FmhaBuilder<
    Element, float, float,
    TileShape, StrideQ, StrideK, StrideV,
    cutlass::fmha::collective::DefaultFusion,
    cutlass::gemm::KernelTmaWarpSpecializedPingpong
  >::Kernel;

auto* _anchor = &cutlass::device_kernel<Kernel>;


// ===== COMPILED SASS (sm_90a) =====

	.target	sm_90a

	.elftype	@"ET_EXEC"


//--------------------- .note.nv.tkinfo           --------------------------
	.section	.note.nv.tkinfo,"",@"SHT_NOTE"
	.sectionflags	@"SHF_NOTE_NV_TKINFO"
	.tkinfo
        /*0018*/ 	.word	0x00000002
        /*0030*/ 	.string	""
        /*0030*/ 	.string	"ptxas"
        /*0030*/ 	.string	"Cuda compilation tools, release 13.0, V13.0.88"
        /*0030*/ 	.string	"Build cuda_13.0.r13.0/compiler.36424714_0"
        /*0030*/ 	.string	"-arch sm_90a -m 64 "



//--------------------- .note.nv.cuinfo           --------------------------
	.section	.note.nv.cuinfo,"",@"SHT_NOTE"
	.sectionflags	@"SHF_NOTE_NV_CUINFO"
        /*0018*/ 	.short	0x0002
        /*001a*/ 	.short	0x005a
        /*001c*/ 	.short	0x0082
	.zero		2


//--------------------- .nv.info                  --------------------------
	.section	.nv.info,"",@"SHT_CUDA_INFO"
	.align	4


	//----- nvinfo : EIATTR_REGCOUNT
	.align		4
        /*0000*/ 	.byte	0x04, 0x2f
        /*0002*/ 	.short	(.L_16 - .L_15)
	.align		4
.L_15:
        /*0004*/ 	.word	index@(_ZN7cutlass13device_kernelINS_4fmha6kernel28FmhaKernelTmaWarpSpecializedINS1_10collective30FmhaMainloopTmaWarpSpecializedINS_10bfloat16_tEffN4cute5tupleIJNS7_1CILi128EEENS9_ILi64EEENS9_ILi512EEEEEENS8_IJiNS9_ILi1EEENS8_IJiiEEEEEESG_SG_NS4_13DefaultFusionEJNS2_6OptionILNS2_3TagE0ENS9_ILb1EEEEENSI_ILSJ_2ESK_EEEEENS4_15FmhaFwdEpilogueIS6_fNS8_IJSB_SC_SB_EEEEENS2_23PersistentTileSchedulerEJSL_SM_EEEEEvNT_6ParamsE)
        /*0008*/ 	.word	0x000000a8


	//----- nvinfo : EIATTR_FRAME_SIZE
	.align		4
.L_16:
        /*000c*/ 	.byte	0x04, 0x11
        /*000e*/ 	.short	(.L_18 - .L_17)
	.align		4
.L_17:
        /*0010*/ 	.word	index@($__internal_0_$__cuda_sm20_rcp_rn_f32_slowpath)
        /*0014*/ 	.word	0x00000b68


	//----- nvinfo : EIATTR_FRAME_SIZE
	.align		4
.L_18:
        /*0018*/ 	.byte	0x04, 0x11
        /*001a*/ 	.short	(.L_20 - .L_19)
	.align		4
.L_19:
        /*001c*/ 	.word	index@(_ZN7cutlass13device_kernelINS_4fmha6kernel28FmhaKernelTmaWarpSpecializedINS1_10collective30FmhaMainloopTmaWarpSpecializedINS_10bfloat16_tEffN4cute5tupleIJNS7_1CILi128EEENS9_ILi64EEENS9_ILi512EEEEEENS8_IJiNS9_ILi1EEENS8_IJiiEEEEEESG_SG_NS4_13DefaultFusionEJNS2_6OptionILNS2_3TagE0ENS9_ILb1EEEEENSI_ILSJ_2ESK_EEEEENS4_15FmhaFwdEpilogueIS6_fNS8_IJSB_SC_SB_EEEEENS2_23PersistentTileSchedulerEJSL_SM_EEEEEvNT_6ParamsE)
        /*0020*/ 	.word	0x00000b68


	//----- nvinfo : EIATTR_MIN_STACK_SIZE
	.align		4
.L_20:
        /*0024*/ 	.byte	0x04, 0x12
        /*0026*/ 	.short	(.L_22 - .L_21)
	.align		4
.L_21:
        /*0028*/ 	.word	index@(_ZN7cutlass13device_kernelINS_4fmha6kernel28FmhaKernelTmaWarpSpecializedINS1_10collective30FmhaMainloopTmaWarpSpecializedINS_10bfloat16_tEffN4cute5tupleIJNS7_1CILi128EEENS9_ILi64EEENS9_ILi512EEEEEENS8_IJiNS9_ILi1EEENS8_IJiiEEEEEESG_SG_NS4_13DefaultFusionEJNS2_6OptionILNS2_3TagE0ENS9_ILb1EEEEENSI_ILSJ_2ESK_EEEEENS4_15FmhaFwdEpilogueIS6_fNS8_IJSB_SC_SB_EEEEENS2_23PersistentTileSchedulerEJSL_SM_EEEEEvNT_6ParamsE)
        /*002c*/ 	.word	0x00000b68
.L_22:


//--------------------- .nv.compat                --------------------------
	.section	.nv.compat,"",@"SHT_CUDA_COMPAT_INFO"
	.align	4
        /*0000*/ 	.byte	0x02, 0x09, 0x01, 0x00, 0x02, 0x02, 0x04, 0x00, 0x02, 0x05, 0x05, 0x00, 0x03, 0x07, 0x01, 0x01
        /*0010*/ 	.byte	0x02, 0x03, 0x01, 0x00, 0x02, 0x06, 0x01, 0x00, 0x04, 0x0b, 0x08, 0x00, 0x00, 0x00, 0x00, 0x00
        /*0020*/ 	.byte	0x00, 0x00, 0x00, 0x00


//--------------------- .nv.info._ZN7cutlass13device_kernelINS_4fmha6kernel28FmhaKernelTmaWarpSpecializedINS1_10collective30FmhaMainloopTmaWarpSpecializedINS_10bfloat16_tEffN4cute5tupleIJNS7_1CILi128EEENS9_ILi64EEENS9_ILi512EEEEEENS8_IJiNS9_ILi1EEENS8_IJiiEEEEEESG_SG_NS4_13DefaultFusionEJNS2_6OptionILNS2_3TagE0ENS9_ILb1EEEEENSI_ILSJ_2ESK_EEEEENS4_15FmhaFwdEpilogueIS6_fNS8_IJSB_SC_SB_EEEEENS2_23PersistentTileSchedulerEJSL_SM_EEEEEvNT_6ParamsE --------------------------
	.section	.nv.info._ZN7cutlass13device_kernelINS_4fmha6kernel28FmhaKernelTmaWarpSpecializedINS1_10collective30FmhaMainloopTmaWarpSpecializedINS_10bfloat16_tEffN4cute5tupleIJNS7_1CILi128EEENS9_ILi64EEENS9_ILi512EEEEEENS8_IJiNS9_ILi1EEENS8_IJiiEEEEEESG_SG_NS4_13DefaultFusionEJNS2_6OptionILNS2_3TagE0ENS9_ILb1EEEEENSI_ILSJ_2ESK_EEEEENS4_15FmhaFwdEpilogueIS6_fNS8_IJSB_SC_SB_EEEEENS2_23PersistentTileSchedulerEJSL_SM_EEEEEvNT_6ParamsE,"",@"SHT_CUDA_INFO"
	.sectionflags	@""
	.align	4


	//----- nvinfo : EIATTR_CUDA_API_VERSION
	.align		4
        /*0000*/ 	.byte	0x04, 0x37
        /*0002*/ 	.short	(.L_24 - .L_23)
.L_23:
        /*0004*/ 	.word	0x00000082


	//----- nvinfo : EIATTR_KPARAM_INFO
	.align		4
.L_24:
        /*0008*/ 	.byte	0x04, 0x17
        /*000a*/ 	.short	(.L_26 - .L_25)
.L_25:
        /*000c*/ 	.word	0x00000000
        /*0010*/ 	.short	0x0000
        /*0012*/ 	.short	0x0070
        /*0014*/ 	.byte	0x00, 0xf0, 0x01, 0x20


	//----- nvinfo : EIATTR_SPARSE_MMA_MASK
	.align		4
.L_26:
        /*0018*/ 	.byte	0x03, 0x50
        /*001a*/ 	.short	0x0000


	//----- nvinfo : EIATTR_MAXREG_COUNT
	.align		4
        /*001c*/ 	.byte	0x03, 0x1b
        /*001e*/ 	.short	0x00a8


	//----- nvinfo : EIATTR_NUM_BARRIERS
	.align		4
        /*0020*/ 	.byte	0x02, 0x4c
        /*0022*/ 	.byte	0x02
	.zero		1


	//----- nvinfo : EIATTR_EXTERNS
	.align		4
        /*0024*/ 	.byte	0x04, 0x0f
        /*0026*/ 	.short	(.L_28 - .L_27)


	//   ....[0]....
	.align		4
.L_27:
        /*0028*/ 	.word	index@(__assertfail)


	//----- nvinfo : EIATTR_ANNOTATIONS
	.align		4
.L_28:
        /*002c*/ 	.byte	0x04, 0x55
        /*002e*/ 	.short	(.L_30 - .L_29)


	//   ....[0]....
.L_29:
        /*0030*/ 	.word	0x00000001
        /*0034*/ 	.byte	0xc0, 0x00, 0x00, 0x00, 0x01, 0x00, 0x00, 0x00, 0xe0, 0x02, 0x00, 0x00, 0x01, 0x00, 0x00, 0x00
        /* <DEDUP_REMOVED lines=1282> */
        /*5064*/ 	.byte	0x70, 0xb5, 0x01, 0x00


	//----- nvinfo : EIATTR_MERCURY_ISA_VERSION
	.align		4
.L_30:
        /*5068*/ 	.byte	0x03, 0x5f
        /*506a*/ 	.short	0x0101


	//----- nvinfo : EIATTR_INT_WARP_WIDE_INSTR_OFFSETS
	.align		4
        /*506c*/ 	.byte	0x04, 0x31
        /*506e*/ 	.short	(.L_32 - .L_31)


	//   ....[0]....
.L_31:
        /*5070*/ 	.word	0x000007a0


	//   ....[1]....
        /*5074*/ 	.word	0x000007b0


	//   ....[2]....
        /*5078*/ 	.word	0x000007c0


	//   ....[3]....
        /*507c*/ 	.word	0x000007d0


	//   ....[4]....
        /*5080*/ 	.word	0x00000840


	//   ....[5]....
        /*5084*/ 	.word	0x00000a20


	//   ....[6]....
        /*5088*/ 	.word	0x00000ad0


	//----- nvinfo : EIATTR_COOP_GROUP_MASK_REGIDS
	.align		4
.L_32:
        /*508c*/ 	.byte	0x04, 0x29
        /*508e*/ 	.short	(.L_34 - .L_33)


	//   ....[0]....
.L_33:
        /*5090*/ 	.word	0xffffffff


	//   ....[1]....
        /*5094*/ 	.word	0xffffffff


	//   ....[2]....
        /*5098*/ 	.word	0xffffffff


	//   ....[3]....
        /*509c*/ 	.word	0xffffffff


	//   ....[4]....
        /*50a0*/ 	.word	0xffffffff


	//   ....[5]....
        /*50a4*/ 	.word	0xffffffff


	//   ....[6]....
        /*50a8*/ 	.word	0xffffffff


	//   ....[7]....
        /*50ac*/ 	.word	0xffffffff


	//   ....[8]....
        /*50b0*/ 	.word	0xffffffff


	//   ....[9]....
        /*50b4*/ 	.word	0xffffffff


	//   ....[10]....
        /*50b8*/ 	.word	0xffffffff


	//   ....[11]....
        /*50bc*/ 	.word	0xffffffff


	//   ....[12]....
        /*50c0*/ 	.word	0xffffffff


	//   ....[13]....
        /*50c4*/ 	.word	0xffffffff


	//   ....[14]....
        /*50c8*/ 	.word	0xffffffff


	//   ....[15]....
        /*50cc*/ 	.word	0xffffffff


	//   ....[16]....
        /*50d0*/ 	.word	0xffffffff


	//   ....[17]....
        /*50d4*/ 	.word	0xffffffff


	//----- nvinfo : EIATTR_COOP_GROUP_INSTR_OFFSETS
	.align		4
.L_34:
        /*50d8*/ 	.byte	0x04, 0x28
        /*50da*/ 	.short	(.L_36 - .L_35)


	//   ....[0]....
.L_35:
        /*50dc*/ 	.word	0x00000070


	//   ....[1]....
        /*50e0*/ 	.word	0x000000b0


	//   ....[2]....
        /*50e4*/ 	.word	0x00000210


	//   ....[3]....
        /*50e8*/ 	.word	0x00000420


	//   ....[4]....
        /*50ec*/ 	.word	0x000005e0


	//   ....[5]....
        /*50f0*/ 	.word	0x00000740


	//   ....[6]....
        /*50f4*/ 	.word	0x00002a20


	//   ....[7]....
        /*50f8*/ 	.word	0x00002a30


	//   ....[8]....
        /*50fc*/ 	.word	0x00002a60


	//   ....[9]....
        /*5100*/ 	.word	0x00002a70


	//   ....[10]....
        /*5104*/ 	.word	0x000097b0


	//   ....[11]....
        /*5108*/ 	.word	0x00009810


	//   ....[12]....
        /*510c*/ 	.word	0x0000a7e0


	//   ....[13]....
        /*5110*/ 	.word	0x0000a9d0


	//   ....[14]....
        /*5114*/ 	.word	0x00012e70


	//   ....[15]....
        /*5118*/ 	.word	0x00012eb0


	//   ....[16]....
        /*511c*/ 	.word	0x00012ef0


	//   ....[17]....
        /*5120*/ 	.word	0x00012f00


	//----- nvinfo : EIATTR_REG_RECONFIG
	.align		4
.L_36:
        /*5124*/ 	.byte	0x01, 0x54
	.zero		2


	//----- nvinfo : EIATTR_SYSCALL_OFFSETS
	.align		4
        /*5128*/ 	.byte	0x04, 0x46
        /*512a*/ 	.short	(.L_38 - .L_37)


	//   ....[0]....
.L_37:
        /*512c*/ 	.word	0x00015690


	//   ....[1]....
        /*5130*/ 	.word	0x00015810


	//----- nvinfo : EIATTR_MBARRIER_INSTR_OFFSETS
	.align		4
.L_38:
        /*5134*/ 	.byte	0x04, 0x39
        /*5136*/ 	.short	(.L_40 - .L_39)


	//   ....[0]....
.L_39:
        /*5138*/ 	.word	0x000003d0
        /*513c*/ 	.word	0x000000ff
        /*5140*/ 	.word	0x00074450
        /*5144*/ 	.short	0x0100
        /*5146*/ 	.byte	0x08
	.zero		1


	//   ....[1]....
        /*5148*/ 	.word	0x000003e0
        /*514c*/ 	.word	0x000000ff
        /*5150*/ 	.word	0x00074460
        /*5154*/ 	.short	0x0100
        /*5156*/ 	.byte	0x08
	.zero		1


	//   ....[2]....
        /*5158*/ 	.word	0x000003f0
        /*515c*/ 	.word	0x000000ff
        /*5160*/ 	.word	0x00074458
        /*5164*/ 	.short	0x0100
        /*5166*/ 	.byte	0x08
	.zero		1


	//   ....[3]....
        /*5168*/ 	.word	0x00000400
        /*516c*/ 	.word	0x000000ff
        /*5170*/ 	.word	0x00074468
        /*5174*/ 	.short	0x0100
        /*5176*/ 	.byte	0x08
	.zero		1


	//   ....[4]....
        /*5178*/ 	.word	0x00000530
        /*517c*/ 	.word	0x000000ff
        /*5180*/ 	.word	0x00074400
        /*5184*/ 	.short	0x0100
        /*5186*/ 	.byte	0x08
	.zero		1


	//   ....[5]....
        /*5188*/ 	.word	0x00000540
        /*518c*/ 	.word	0x000000ff
        /*5190*/ 	.word	0x00074428
        /*5194*/ 	.short	0x0100
        /*5196*/ 	.byte	0x08
	.zero		1


	//   ....[6]....
        /*5198*/ 	.word	0x00000550
        /*519c*/ 	.word	0x000000ff
        /*51a0*/ 	.word	0x00074408
        /*51a4*/ 	.short	0x0100
        /*51a6*/ 	.byte	0x08
	.zero		1


	//   ....[7]....
        /*51a8*/ 	.word	0x00000560
        /*51ac*/ 	.word	0x000000ff
        /*51b0*/ 	.word	0x00074430
        /*51b4*/ 	.short	0x0100
        /*51b6*/ 	.byte	0x08
	.zero		1


	//   ....[8]....
        /*51b8*/ 	.word	0x00000570
        /*51bc*/ 	.word	0x000000ff
        /*51c0*/ 	.word	0x00074410
        /*51c4*/ 	.short	0x0100
        /*51c6*/ 	.byte	0x08
	.zero		1


	//   ....[9]....
        /*51c8*/ 	.word	0x00000580
        /*51cc*/ 	.word	0x000000ff
        /*51d0*/ 	.word	0x00074438
        /*51d4*/ 	.short	0x0100
        /*51d6*/ 	.byte	0x08
	.zero		1


	//   ....[10]....
        /*51d8*/ 	.word	0x00000590
        /*51dc*/ 	.word	0x000000ff
        /*51e0*/ 	.word	0x00074418
        /*51e4*/ 	.short	0x0100
        /*51e6*/ 	.byte	0x08
	.zero		1


	//   ....[11]....
        /*51e8*/ 	.word	0x000005a0
        /*51ec*/ 	.word	0x000000ff
        /*51f0*/ 	.word	0x00074440
        /*51f4*/ 	.short	0x0100
        /*51f6*/ 	.byte	0x08
	.zero		1


	//   ....[12]....
        /*51f8*/ 	.word	0x000005b0
        /*51fc*/ 	.word	0x000000ff
        /*5200*/ 	.word	0x00074420
        /*5204*/ 	.short	0x0100
        /*5206*/ 	.byte	0x08
	.zero		1


	//   ....[13]....
        /*5208*/ 	.word	0x000005c0
        /*520c*/ 	.word	0x000000ff
        /*5210*/ 	.word	0x00074448
        /*5214*/ 	.short	0x0100
        /*5216*/ 	.byte	0x08
	.zero		1


	//   ....[14]....
        /*5218*/ 	.word	0x000006f0
        /*521c*/ 	.word	0x000000ff
        /*5220*/ 	.word	0x00074470
        /*5224*/ 	.short	0x0100
        /*5226*/ 	.byte	0x08
	.zero		1


	//   ....[15]....
        /*5228*/ 	.word	0x00000700
        /*522c*/ 	.word	0x000000ff
        /*5230*/ 	.word	0x00074480
        /*5234*/ 	.short	0x0100
        /*5236*/ 	.byte	0x08
	.zero		1


	//   ....[16]....
        /*5238*/ 	.word	0x00000710
        /*523c*/ 	.word	0x000000ff
        /*5240*/ 	.word	0x00074478
        /*5244*/ 	.short	0x0100
        /*5246*/ 	.byte	0x08
	.zero		1


	//   ....[17]....
        /*5248*/ 	.word	0x00000720
        /*524c*/ 	.word	0x000000ff
        /*5250*/ 	.word	0x00074488
        /*5254*/ 	.short	0x0100
        /*5256*/ 	.byte	0x08
	.zero		1


	//   ....[18]....
        /*5258*/ 	.word	0x00000860
        /*525c*/ 	.word	0x000000ff
        /*5260*/ 	.word	0x00074490
        /*5264*/ 	.short	0x0100
        /*5266*/ 	.byte	0x06
	.zero		1


	//   ....[19]....
        /*5268*/ 	.word	0x00000870
        /*526c*/ 	.word	0x000000ff
        /*5270*/ 	.word	0x00074498
        /*5274*/ 	.short	0x0100
        /*5276*/ 	.byte	0x06
	.zero		1


	//   ....[20]....
        /*5278*/ 	.word	0x00000880
        /*527c*/ 	.word	0x000000ff
        /*5280*/ 	.word	0x000744a0
        /*5284*/ 	.short	0x0100
        /*5286*/ 	.byte	0x06
	.zero		1


	//   ....[21]....
        /*5288*/ 	.word	0x00000890
        /*528c*/ 	.word	0x000000ff
        /*5290*/ 	.word	0x000744a8
        /*5294*/ 	.short	0x0100
        /*5296*/ 	.byte	0x06
	.zero		1


	//   ....[22]....
        /*5298*/ 	.word	0x00000990
        /*529c*/ 	.word	0x000000ff
        /*52a0*/ 	.word	0x000744c0
        /*52a4*/ 	.short	0x0100
        /*52a6*/ 	.byte	0x08
	.zero		1


	//   ....[23]....
        /*52a8*/ 	.word	0x000009a0
        /*52ac*/ 	.word	0x000000ff
        /*52b0*/ 	.word	0x000744e0
        /*52b4*/ 	.short	0x0100
        /*52b6*/ 	.byte	0x08
	.zero		1


	//   ....[24]....
        /*52b8*/ 	.word	0x000009b0
        /*52bc*/ 	.word	0x000000ff
        /*52c0*/ 	.word	0x000744c8
        /*52c4*/ 	.short	0x0100
        /*52c6*/ 	.byte	0x08
	.zero		1


	//   ....[25]....
        /*52c8*/ 	.word	0x000009c0
        /*52cc*/ 	.word	0x000000ff
        /*52d0*/ 	.word	0x000744e8
        /*52d4*/ 	.short	0x0100
        /*52d6*/ 	.byte	0x08
	.zero		1


	//   ....[26]....
        /*52d8*/ 	.word	0x000009d0
        /*52dc*/ 	.word	0x000000ff
        /*52e0*/ 	.word	0x000744d0
        /*52e4*/ 	.short	0x0100
        /*52e6*/ 	.byte	0x08
	.zero		1


	//   ....[27]....
        /*52e8*/ 	.word	0x000009e0
        /*52ec*/ 	.word	0x000000ff
        /*52f0*/ 	.word	0x000744f0
        /*52f4*/ 	.short	0x0100
        /*52f6*/ 	.byte	0x08
	.zero		1


	//   ....[28]....
        /*52f8*/ 	.word	0x000009f0
        /*52fc*/ 	.word	0x000000ff
        /*5300*/ 	.word	0x000744d8
        /*5304*/ 	.short	0x0100
        /*5306*/ 	.byte	0x08
	.zero		1


	//   ....[29]....
        /*5308*/ 	.word	0x00000a00
        /*530c*/ 	.word	0x000000ff
        /*5310*/ 	.word	0x000744f8
        /*5314*/ 	.short	0x0100
        /*5316*/ 	.byte	0x08
	.zero		1


	//   ....[30]....
        /*5318*/ 	.word	0x00000b00
        /*531c*/ 	.word	0x000000ff
        /*5320*/ 	.word	0x000744b0
        /*5324*/ 	.short	0x0100
        /*5326*/ 	.byte	0x06
	.zero		1


	//   ....[31]....
        /*5328*/ 	.word	0x00001280
        /*532c*/ 	.word	0x000000ff
        /*5330*/ 	.word	0x00074450
        /*5334*/ 	.short	0x010a
        /*5336*/ 	.byte	0x06
	.zero		1


	//   ....[32]....
        /*5338*/ 	.word	0x00001360
        /*533c*/ 	.word	0x000000ff
        /*5340*/ 	.word	0x00074400
        /*5344*/ 	.short	0x010a
        /*5346*/ 	.byte	0x21
	.zero		1


	//   ....[33]....
        /*5348*/ 	.word	0x00001390
        /*534c*/ 	.word	0x000000ff
        /*5350*/ 	.word	0xfffffff8
        /*5354*/ 	.short	0x010a
        /*5356*/ 	.byte	0x05
	.zero		1


	//   ....[34]....
        /*5358*/ 	.word	0x00002840
        /*535c*/ 	.word	0x00000000
        /*5360*/ 	.word	0x00000000
        /*5364*/ 	.short	0x0101
        /*5366*/ 	.byte	0x20
	.zero		1


	//   ....[35]....
        /*5368*/ 	.word	0x00003830
        /*536c*/ 	.word	0x000000ff
        /*5370*/ 	.word	0x00074400
        /*5374*/ 	.short	0x010a
        /*5376*/ 	.byte	0x06
	.zero		1


	//   ....[36]....
        /*5378*/ 	.word	0x000084a0
        /*537c*/ 	.word	0x000000ff
        /*5380*/ 	.word	0x00000000
        /*5384*/ 	.short	0x0101
        /*5386*/ 	.byte	0x06
	.zero		1


	//   ....[37]....
        /*5388*/ 	.word	0x00008660
        /*538c*/ 	.word	0x000000ff
        /*5390*/ 	.word	0x00074400
        /*5394*/ 	.short	0x010a
        /*5396*/ 	.byte	0x07
	.zero		1


	//   ....[38]....
        /*5398*/ 	.word	0x0000c6b0
        /*539c*/ 	.word	0x000000ff
        /*53a0*/ 	.word	0x00074400
        /*53a4*/ 	.short	0x010a
        /*53a6*/ 	.byte	0x0a
	.zero		1


	//   ....[39]....
        /*53a8*/ 	.word	0x0000d2f0
        /*53ac*/ 	.word	0x000000ff
        /*53b0*/ 	.word	0x00074400
        /*53b4*/ 	.short	0x010a
        /*53b6*/ 	.byte	0x0a
	.zero		1


	//   ....[40]....
        /*53b8*/ 	.word	0x00012b70
        /*53bc*/ 	.word	0x000000ff
        /*53c0*/ 	.word	0x00000000
        /*53c4*/ 	.short	0x0101
        /*53c6*/ 	.byte	0x0a
	.zero		1


	//   ....[41]....
        /*53c8*/ 	.word	0x00012c20
        /*53cc*/ 	.word	0x000000ff
        /*53d0*/ 	.word	0x00000000
        /*53d4*/ 	.short	0x0101
        /*53d6*/ 	.byte	0x0b
	.zero		1


	//   ....[42]....
        /*53d8*/ 	.word	0x00012dc0
        /*53dc*/ 	.word	0x000000ff
        /*53e0*/ 	.word	0x00000000
        /*53e4*/ 	.short	0x0101
        /*53e6*/ 	.byte	0x05
	.zero		1


	//   ....[43]....
        /*53e8*/ 	.word	0x00012e40
        /*53ec*/ 	.word	0x000000ff
        /*53f0*/ 	.word	0x00000000
        /*53f4*/ 	.short	0x0101
        /*53f6*/ 	.byte	0x04
	.zero		1


	//   ....[44]....
        /*53f8*/ 	.word	0x00015290
        /*53fc*/ 	.word	0x000000ff
        /*5400*/ 	.word	0x00074498
        /*5404*/ 	.short	0x010a
        /*5406*/ 	.byte	0x04
	.zero		1


	//   ....[45]....
        /*5408*/ 	.word	0x00018f70
        /*540c*/ 	.word	0x00000000
        /*5410*/ 	.word	0x00074490
        /*5414*/ 	.short	0x0101
        /*5416*/ 	.byte	0x05
	.zero		1


	//   ....[46]....
        /*5418*/ 	.word	0x000193b0
        /*541c*/ 	.word	0x00000007
        /*5420*/ 	.word	0x00074460
        /*5424*/ 	.short	0x010a
        /*5426*/ 	.byte	0x3f
	.zero		1


	//   ....[47]....
        /*5428*/ 	.word	0x00019870
        /*542c*/ 	.word	0x00000007
        /*5430*/ 	.word	0x000744b0
        /*5434*/ 	.short	0x0101
        /*5436*/ 	.byte	0x3f
	.zero		1


	//   ....[48]....
        /*5438*/ 	.word	0x00019880
        /*543c*/ 	.word	0x00000007
        /*5440*/ 	.word	0x000744b0
        /*5444*/ 	.short	0x010a
        /*5446*/ 	.byte	0x3f
	.zero		1


	//   ....[49]....
        /*5448*/ 	.word	0x00019920
        /*544c*/ 	.word	0x00000004
        /*5450*/ 	.word	0x00074460
        /*5454*/ 	.short	0x010a
        /*5456*/ 	.byte	0x3f
	.zero		1


	//   ....[50]....
        /*5458*/ 	.word	0x0001a140
        /*545c*/ 	.word	0x00000008
        /*5460*/ 	.word	0x00074428
        /*5464*/ 	.short	0x010a
        /*5466*/ 	.byte	0x3f
	.zero		1


	//   ....[51]....
        /*5468*/ 	.word	0x0001a5e0
        /*546c*/ 	.word	0x00000005
        /*5470*/ 	.word	0x000744b0
        /*5474*/ 	.short	0x0101
        /*5476*/ 	.byte	0x3f
	.zero		1


	//   ....[52]....
        /*5478*/ 	.word	0x0001a5f0
        /*547c*/ 	.word	0x00000005
        /*5480*/ 	.word	0x000744b0
        /*5484*/ 	.short	0x010a
        /*5486*/ 	.byte	0x3f
	.zero		1


	//   ....[53]....
        /*5488*/ 	.word	0x0001a6a0
        /*548c*/ 	.word	0x00000007
        /*5490*/ 	.word	0x00074428
        /*5494*/ 	.short	0x010a
        /*5496*/ 	.byte	0x3f
	.zero		1


	//   ....[54]....
        /*5498*/ 	.word	0x0001abd0
        /*549c*/ 	.word	0x00000006
        /*54a0*/ 	.word	0x00074428
        /*54a4*/ 	.short	0x010a
        /*54a6*/ 	.byte	0x3f
	.zero		1


	//   ....[55]....
        /*54a8*/ 	.word	0x0001b090
        /*54ac*/ 	.word	0x00000006
        /*54b0*/ 	.word	0x00074428
        /*54b4*/ 	.short	0x010a
        /*54b6*/ 	.byte	0x3f
	.zero		1


	//   ....[56]....
        /*54b8*/ 	.word	0x0001b5c0
        /*54bc*/ 	.word	0x00000003
        /*54c0*/ 	.word	0x00074450
        /*54c4*/ 	.short	0x010a
        /*54c6*/ 	.byte	0x3f
	.zero		1


	//   ....[57]....
        /*54c8*/ 	.word	0x0001b620
        /*54cc*/ 	.word	0x00000003
        /*54d0*/ 	.word	0x00074400
        /*54d4*/ 	.short	0x010a
        /*54d6*/ 	.byte	0x3f
	.zero		1


	//   ....[58]....
        /*54d8*/ 	.word	0x0001b680
        /*54dc*/ 	.word	0x00000003
        /*54e0*/ 	.word	0xfffffff8
        /*54e4*/ 	.short	0x010a
        /*54e6*/ 	.byte	0x3f
	.zero		1


	//   ....[59]....
        /*54e8*/ 	.word	0x0001b6e0
        /*54ec*/ 	.word	0x00000003
        /*54f0*/ 	.word	0x00074400
        /*54f4*/ 	.short	0x010a
        /*54f6*/ 	.byte	0x3f
	.zero		1


	//   ....[60]....
        /*54f8*/ 	.word	0x0001b740
        /*54fc*/ 	.word	0x00000003
        /*5500*/ 	.word	0x00074400
        /*5504*/ 	.short	0x010a
        /*5506*/ 	.byte	0x3f
	.zero		1


	//   ....[61]....
        /*5508*/ 	.word	0x0001b7a0
        /*550c*/ 	.word	0x00000000
        /*5510*/ 	.word	0x00074400
        /*5514*/ 	.short	0x010a
        /*5516*/ 	.byte	0x3f
	.zero		1


	//   ....[62]....
        /*5518*/ 	.word	0x0001b800
        /*551c*/ 	.word	0x00000003
        /*5520*/ 	.word	0x00074498
        /*5524*/ 	.short	0x010a
        /*5526*/ 	.byte	0x3f
	.zero		1


	//   ....[63]....
        /*5528*/ 	.word	0x0001b8d0
        /*552c*/ 	.word	0x00000007
        /*5530*/ 	.word	0x00074460
        /*5534*/ 	.short	0x010a
        /*5536*/ 	.byte	0x3f
	.zero		1


	//   ....[64]....
        /*5538*/ 	.word	0x0001b920
        /*553c*/ 	.word	0x00000007
        /*5540*/ 	.word	0x000744b0
        /*5544*/ 	.short	0x010a
        /*5546*/ 	.byte	0x3f
	.zero		1


	//   ....[65]....
        /*5548*/ 	.word	0x0001b970
        /*554c*/ 	.word	0x00000004
        /*5550*/ 	.word	0x00074460
        /*5554*/ 	.short	0x010a
        /*5556*/ 	.byte	0x3f
	.zero		1


	//   ....[66]....
        /*5558*/ 	.word	0x0001ba40
        /*555c*/ 	.word	0x00000008
        /*5560*/ 	.word	0x00074428
        /*5564*/ 	.short	0x010a
        /*5566*/ 	.byte	0x3f
	.zero		1


	//   ....[67]....
        /*5568*/ 	.word	0x0001ba90
        /*556c*/ 	.word	0x00000005
        /*5570*/ 	.word	0x000744b0
        /*5574*/ 	.short	0x010a
        /*5576*/ 	.byte	0x3f
	.zero		1


	//   ....[68]....
        /*5578*/ 	.word	0x0001bae0
        /*557c*/ 	.word	0x00000007
        /*5580*/ 	.word	0x00074428
        /*5584*/ 	.short	0x010a
        /*5586*/ 	.byte	0x3f
	.zero		1


	//   ....[69]....
        /*5588*/ 	.word	0x0001bb30
        /*558c*/ 	.word	0x00000006
        /*5590*/ 	.word	0x00074428
        /*5594*/ 	.short	0x010a
        /*5596*/ 	.byte	0x3f
	.zero		1


	//   ....[70]....
        /*5598*/ 	.word	0x0001bb80
        /*559c*/ 	.word	0x00000006
        /*55a0*/ 	.word	0x00074428
        /*55a4*/ 	.short	0x010a
        /*55a6*/ 	.byte	0x3f
	.zero		1


	//----- nvinfo : EIATTR_NUM_MBARRIERS
	.align		4
.L_40:
        /*55a8*/ 	.byte	0x03, 0x38
        /*55aa*/ 	.short	0x001f


	//----- nvinfo : EIATTR_EXIT_INSTR_OFFSETS
	.align		4
        /*55ac*/ 	.byte	0x04, 0x1c
        /*55ae*/ 	.short	(.L_42 - .L_41)


	//   ....[0]....
.L_41:
        /*55b0*/ 	.word	0x00000b60


	//   ....[1]....
        /*55b4*/ 	.word	0x00000be0


	//   ....[2]....
        /*55b8*/ 	.word	0x00018ff0


	//   ....[3]....
        /*55bc*/ 	.word	0x00019050


	//   ....[4]....
        /*55c0*/ 	.word	0x00019090


	//   ....[5]....
        /*55c4*/ 	.word	0x00019df0


	//   ....[6]....
        /*55c8*/ 	.word	0x00019e30


	//   ....[7]....
        /*55cc*/ 	.word	0x0001b5a0


	//----- nvinfo : EIATTR_MAX_THREADS
	.align		4
.L_42:
        /*55d0*/ 	.byte	0x04, 0x05
        /*55d2*/ 	.short	(.L_44 - .L_43)
.L_43:
        /*55d4*/ 	.word	0x00000180
        /*55d8*/ 	.word	0x00000001
        /*55dc*/ 	.word	0x00000001


	//----- nvinfo : EIATTR_CRS_STACK_SIZE
	.align		4
.L_44:
        /*55e0*/ 	.byte	0x04, 0x1e
        /*55e2*/ 	.short	(.L_46 - .L_45)
.L_45:
        /*55e4*/ 	.word	0x00000000


	//----- nvinfo : EIATTR_CBANK_PARAM_SIZE
	.align		4
.L_46:
        /*55e8*/ 	.byte	0x03, 0x19
        /*55ea*/ 	.short	0x0870


	//----- nvinfo : EIATTR_PARAM_CBANK
	.align		4
        /*55ec*/ 	.byte	0x04, 0x0a
        /*55ee*/ 	.short	(.L_48 - .L_47)
	.align		4
.L_47:
        /*55f0*/ 	.word	index@(.nv.constant0._ZN7cutlass13device_kernelINS_4fmha6kernel28FmhaKernelTmaWarpSpecializedINS1_10collective30FmhaMainloopTmaWarpSpecializedINS_10bfloat16_tEffN4cute5tupleIJNS7_1CILi128EEENS9_ILi64EEENS9_ILi512EEEEEENS8_IJiNS9_ILi1EEENS8_IJiiEEEEEESG_SG_NS4_13DefaultFusionEJNS2_6OptionILNS2_3TagE0ENS9_ILb1EEEEENSI_ILSJ_2ESK_EEEEENS4_15FmhaFwdEpilogueIS6_fNS8_IJSB_SC_SB_EEEEENS2_23PersistentTileSchedulerEJSL_SM_EEEEEvNT_6ParamsE)
        /*55f4*/ 	.short	0x0210
        /*55f6*/ 	.short	0x0870


	//----- nvinfo : EIATTR_SW_WAR
	.align		4
.L_48:
        /*55f8*/ 	.byte	0x04, 0x36
        /*55fa*/ 	.short	(.L_50 - .L_49)
.L_49:
        /*55fc*/ 	.word	0x00000008
.L_50:


//--------------------- .nv.callgraph             --------------------------
	.section	.nv.callgraph,"",@"SHT_CUDA_CALLGRAPH"
	.align	4
	.sectionentsize	8
	.align		4
        /*0000*/ 	.word	0x00000000
	.align		4
        /*0004*/ 	.word	0xffffffff
	.align		4
        /*0008*/ 	.word	index@(_ZN7cutlass13device_kernelINS_4fmha6kernel28FmhaKernelTmaWarpSpecializedINS1_10collective30FmhaMainloopTmaWarpSpecializedINS_10bfloat16_tEffN4cute5tupleIJNS7_1CILi128EEENS9_ILi64EEENS9_ILi512EEEEEENS8_IJiNS9_ILi1EEENS8_IJiiEEEEEESG_SG_NS4_13DefaultFusionEJNS2_6OptionILNS2_3TagE0ENS9_ILb1EEEEENSI_ILSJ_2ESK_EEEEENS4_15FmhaFwdEpilogueIS6_fNS8_IJSB_SC_SB_EEEEENS2_23PersistentTileSchedulerEJSL_SM_EEEEEvNT_6ParamsE)
	.align		4
        /*000c*/ 	.word	index@(__assertfail)
	.align		4
        /*0010*/ 	.word	0x00000000
	.align		4
        /*0014*/ 	.word	0xfffffffe
	.align		4
        /*0018*/ 	.word	0x00000000
	.align		4
        /*001c*/ 	.word	0xfffffffd
	.align		4
        /*0020*/ 	.word	0x00000000
	.align		4
        /*0024*/ 	.word	0xfffffffc


//--------------------- .nv.constant4             --------------------------
	.section	.nv.constant4,"a",@progbits
	.align	8
	.align		8
.nv.constant4:
        /*0000*/ 	.dword	__assertfail
	.align		8
        /*0008*/ 	.dword	__unnamed_1
	.align		8
        /*0010*/ 	.dword	__unnamed_2
	.align		8
        /*0018*/ 	.dword	_ZN39_INTERNAL_cfa31416_4_k_cu_fa9b1622_33034cuda3std3__45__cpo5beginE
	.align		8
        /*0020*/ 	.dword	_ZN39_INTERNAL_cfa31416_4_k_cu_fa9b1622_33034cuda3std3__45__cpo3endE
	.align		8
        /*0028*/ 	.dword	_ZN39_INTERNAL_cfa31416_4_k_cu_fa9b1622_33034cuda3std3__45__cpo6cbeginE
	.align		8
        /*0030*/ 	.dword	_ZN39_INTERNAL_cfa31416_4_k_cu_fa9b1622_33034cuda3std3__45__cpo4cendE
	.align		8
        /*0038*/ 	.dword	_ZN39_INTERNAL_cfa31416_4_k_cu_fa9b1622_33034cuda3std3__441_GLOBAL__N__cfa31416_4_k_cu_fa9b1622_33036ignoreE
	.align		8
        /*0040*/ 	.dword	_ZN39_INTERNAL_cfa31416_4_k_cu_fa9b1622_33034cuda3std3__419piecewise_constructE
	.align		8
        /*0048*/ 	.dword	_ZN39_INTERNAL_cfa31416_4_k_cu_fa9b1622_33034cuda3std3__48in_placeE
	.align		8
        /*0050*/ 	.dword	_ZN39_INTERNAL_cfa31416_4_k_cu_fa9b1622_33034cuda3std6ranges3__45__cpo4swapE
	.align		8
        /*0058*/ 	.dword	_ZN39_INTERNAL_cfa31416_4_k_cu_fa9b1622_33034cuda3std6ranges3__45__cpo9iter_moveE
	.align		8
        /*0060*/ 	.dword	_ZN39_INTERNAL_cfa31416_4_k_cu_fa9b1622_33034cute7productE
	.align		8
        /*0068*/ 	.dword	_ZN39_INTERNAL_cfa31416_4_k_cu_fa9b1622_33034cute1_E
	.align		8
        /*0070*/ 	.dword	$str$24
	.align		8
        /*0078*/ 	.dword	$str$25


//--------------------- .text._ZN7cutlass13device_kernelINS_4fmha6kernel28FmhaKernelTmaWarpSpecializedINS1_10collective30FmhaMainloopTmaWarpSpecializedINS_10bfloat16_tEffN4cute5tupleIJNS7_1CILi128EEENS9_ILi64EEENS9_ILi512EEEEEENS8_IJiNS9_ILi1EEENS8_IJiiEEEEEESG_SG_NS4_13DefaultFusionEJNS2_6OptionILNS2_3TagE0ENS9_ILb1EEEEENSI_ILSJ_2ESK_EEEEENS4_15FmhaFwdEpilogueIS6_fNS8_IJSB_SC_SB_EEEEENS2_23PersistentTileSchedulerEJSL_SM_EEEEEvNT_6ParamsE --------------------------
	.section	.text._ZN7cutlass13device_kernelINS_4fmha6kernel28FmhaKernelTmaWarpSpecializedINS1_10collective30FmhaMainloopTmaWarpSpecializedINS_10bfloat16_tEffN4cute5tupleIJNS7_1CILi128EEENS9_ILi64EEENS9_ILi512EEEEEENS8_IJiNS9_ILi1EEENS8_IJiiEEEEEESG_SG_NS4_13DefaultFusionEJNS2_6OptionILNS2_3TagE0ENS9_ILb1EEEEENSI_ILSJ_2ESK_EEEEENS4_15FmhaFwdEpilogueIS6_fNS8_IJSB_SC_SB_EEEEENS2_23PersistentTileSchedulerEJSL_SM_EEEEEvNT_6ParamsE,"ax",@progbits
	.align	128
.text._ZN7cutlass13device_kernelINS_4fmha6kernel28FmhaKernelTmaWarpSpecializedINS1_10collective30FmhaMainloopTmaWarpSpecializedINS_10bfloat16_tEffN4cute5tupleIJNS7_1CILi128EEENS9_ILi64EEENS9_ILi512EEEEEENS8_IJiNS9_ILi1EEENS8_IJiiEEEEEESG_SG_NS4_13DefaultFusionEJNS2_6OptionILNS2_3TagE0ENS9_ILb1EEEEENSI_ILSJ_2ESK_EEEEENS4_15FmhaFwdEpilogueIS6_fNS8_IJSB_SC_SB_EEEEENS2_23PersistentTileSchedulerEJSL_SM_EEEEEvNT_6ParamsE:
        .type           _ZN7cutlass13device_kernelINS_4fmha6kernel28FmhaKernelTmaWarpSpecializedINS1_10collective30FmhaMainloopTmaWarpSpecializedINS_10bfloat16_tEffN4cute5tupleIJNS7_1CILi128EEENS9_ILi64EEENS9_ILi512EEEEEENS8_IJiNS9_ILi1EEENS8_IJiiEEEEEESG_SG_NS4_13DefaultFusionEJNS2_6OptionILNS2_3TagE0ENS9_ILb1EEEEENSI_ILSJ_2ESK_EEEEENS4_15FmhaFwdEpilogueIS6_fNS8_IJSB_SC_SB_EEEEENS2_23PersistentTileSchedulerEJSL_SM_EEEEEvNT_6ParamsE,@function
        .size           _ZN7cutlass13device_kernelINS_4fmha6kernel28FmhaKernelTmaWarpSpecializedINS1_10collective30FmhaMainloopTmaWarpSpecializedINS_10bfloat16_tEffN4cute5tupleIJNS7_1CILi128EEENS9_ILi64EEENS9_ILi512EEEEEENS8_IJiNS9_ILi1EEENS8_IJiiEEEEEESG_SG_NS4_13DefaultFusionEJNS2_6OptionILNS2_3TagE0ENS9_ILb1EEEEENSI_ILSJ_2ESK_EEEEENS4_15FmhaFwdEpilogueIS6_fNS8_IJSB_SC_SB_EEEEENS2_23PersistentTileSchedulerEJSL_SM_EEEEEvNT_6ParamsE,(.L_x_160 - _ZN7cutlass13device_kernelINS_4fmha6kernel28FmhaKernelTmaWarpSpecializedINS1_10collective30FmhaMainloopTmaWarpSpecializedINS_10bfloat16_tEffN4cute5tupleIJNS7_1CILi128EEENS9_ILi64EEENS9_ILi512EEEEEENS8_IJiNS9_ILi1EEENS8_IJiiEEEEEESG_SG_NS4_13DefaultFusionEJNS2_6OptionILNS2_3TagE0ENS9_ILb1EEEEENSI_ILSJ_2ESK_EEEEENS4_15FmhaFwdEpilogueIS6_fNS8_IJSB_SC_SB_EEEEENS2_23PersistentTileSchedulerEJSL_SM_EEEEEvNT_6ParamsE)
        .other          _ZN7cutlass13device_kernelINS_4fmha6kernel28FmhaKernelTmaWarpSpecializedINS1_10collective30FmhaMainloopTmaWarpSpecializedINS_10bfloat16_tEffN4cute5tupleIJNS7_1CILi128EEENS9_ILi64EEENS9_ILi512EEEEEENS8_IJiNS9_ILi1EEENS8_IJiiEEEEEESG_SG_NS4_13DefaultFusionEJNS2_6OptionILNS2_3TagE0ENS9_ILb1EEEEENSI_ILSJ_2ESK_EEEEENS4_15FmhaFwdEpilogueIS6_fNS8_IJSB_SC_SB_EEEEENS2_23PersistentTileSchedulerEJSL_SM_EEEEEvNT_6ParamsE,@"STO_CUDA_ENTRY STV_DEFAULT"
_ZN7cutlass13device_kernelINS_4fmha6kernel28FmhaKernelTmaWarpSpecializedINS1_10collective30FmhaMainloopTmaWarpSpecializedINS_10bfloat16_tEffN4cute5tupleIJNS7_1CILi128EEENS9_ILi64EEENS9_ILi512EEEEEENS8_IJiNS9_ILi1EEENS8_IJiiEEEEEESG_SG_NS4_13DefaultFusionEJNS2_6OptionILNS2_3TagE0ENS9_ILb1EEEEENSI_ILSJ_2ESK_EEEEENS4_15FmhaFwdEpilogueIS6_fNS8_IJSB_SC_SB_EEEEENS2_23PersistentTileSchedulerEJSL_SM_EEEEEvNT_6ParamsE:
[----:B------:R-:W1:Y:S02]  /*0000*/  LDC R1, c[0x0][0x28] ;  /* 0x00000a00ff017b82 */ /* 0x000e640000000800 */
[----:B-1----:R-:W-:Y:S01]  /*0010*/  IADD3 R1, R1, -0xb68, RZ ;  /* 0xfffff49801017810 */ /* 0x002fe20007ffe0ff */
[----:B------:R-:W1:Y:S05]  /*0020*/  S2R R3, SR_TID.X ;  /* 0x0000000000037919 */ /* 0x000e6a0000002100 */
[----:B------:R-:W2:Y:S01]  /*0030*/  S2UR UR6, SR_CTAID.X ;  /* 0x00000000000679c3 */ /* 0x000ea20000002500 */
[----:B------:R-:W-:Y:S01]  /*0040*/  ELECT P1, URZ, PT ;  /* 0x00000000003f782f */ /* 0x000fe20003820000 */
[----:B------:R-:W-:Y:S01]  /*0050*/  BSSY B0, `(.L_x_0) ;  /* 0x0000019000007945 */ /* 0x000fe20003800000 */
[----:B-1----:R-:W-:-:S05]  /*0060*/  SHF.R.U32.HI R0, RZ, 0x5, R3 ;  /* 0x00000005ff007819 */ /* 0x002fca0000011603 */
[----:B------:R-:W1:Y:S02]  /*0070*/  SHFL.IDX PT, R2, R0, RZ, 0x1f ;  /* 0x00001fff00027589 */ /* 0x000e6400000e0000 */
[----:B-1----:R-:W-:Y:S02]  /*0080*/  R2UR UR4, R2 ;  /* 0x00000000020472ca */ /* 0x002fe400000e0000 */
[----:B------:R-:W-:Y:S02]  /*0090*/  SHF.R.U32.HI R2, RZ, 0x7, R3 ;  /* 0x00000007ff027819 */ /* 0x000fe40000011603 */
[----:B--2---:R-:W-:-:S04]  /*00a0*/  MOV R3, UR6 ;  /* 0x0000000600037c02 */ /* 0x004fc80008000f00 */
[----:B------:R-:W1:Y:S04]  /*00b0*/  SHFL.IDX PT, R2, R2, RZ, 0x1f ;  /* 0x00001fff02027589 */ /* 0x000e6800000e0000 */
[----:B------:R2:W-:Y:S01]  /*00c0*/  STL [R1+0x200], R3 ;  /* 0x0002000301007387 */ /* 0x0005e20000100800 */
[----:B------:R-:W-:Y:S02]  /*00d0*/  USHF.R.S32.HI UR5, URZ, 0x1f, UR4 ;  /* 0x0000001f3f057899 */ /* 0x000fe40008011404 */
[----:B------:R-:W-:Y:S02]  /*00e0*/  ISETP.EQ.AND P2, PT, RZ, UR4, P1 ;  /* 0x00000004ff007c0c */ /* 0x000fe40008f42270 */
[----:B------:R-:W-:-:S04]  /*00f0*/  ULEA.HI UR5, UR5, UR4, URZ, 0x2 ;  /* 0x0000000405057291 */ /* 0x000fc8000f8f103f */
[----:B------:R-:W-:-:S04]  /*0100*/  ULOP3.LUT UR5, UR5, 0xfffffffc, URZ, 0xc0, !UPT ;  /* 0xfffffffc05057892 */ /* 0x000fc8000f8ec03f */
[----:B------:R-:W-:-:S03]  /*0110*/  UIADD3 UR5, UR4, -UR5, URZ ;  /* 0x8000000504057290 */ /* 0x000fc6000fffe03f */
[----:B--2---:R-:W-:Y:S09]  /*0120*/  @!P2 BRA `(.L_x_1) ;  /* 0x00000000002ca947 */ /* 0x004ff20003800000 */
[----:B------:R-:W-:Y:S02]  /*0130*/  ULDC.64 UR6, c[0x0][0x198] ;  /* 0x0000660000067ab9 */ /* 0x000fe40000000a00 */
[----:B------:R-:W-:Y:S02]  /*0140*/  UIADD3 UR8, UP0, UR6, 0xf0, URZ ;  /* 0x000000f006087890 */ /* 0x000fe4000ff1e03f */
[----:B------:R-:W-:Y:S02]  /*0150*/  UIADD3 UR10, UP1, UR6, 0x1f0, URZ ;  /* 0x000001f0060a7890 */ /* 0x000fe4000ff3e03f */
[----:B------:R-:W-:Y:S02]  /*0160*/  UIADD3 UR6, UP2, UR6, 0x2f0, URZ ;  /* 0x000002f006067890 */ /* 0x000fe4000ff5e03f */
[----:B------:R-:W-:Y:S02]  /*0170*/  UIADD3.X UR9, URZ, UR7, URZ, UP0, !UPT ;  /* 0x000000073f097290 */ /* 0x000fe400087fe43f */
[----:B------:R-:W-:-:S02]  /*0180*/  UIADD3.X UR11, URZ, UR7, URZ, UP1, !UPT ;  /* 0x000000073f0b7290 */ /* 0x000fc40008ffe43f */
[----:B------:R-:W-:-:S05]  /*0190*/  UIADD3.X UR7, URZ, UR7, URZ, UP2, !UPT ;  /* 0x000000073f077290 */ /* 0x000fca00097fe43f */
[----:B------:R2:W-:Y:S02]  /*01a0*/  UTMACCTL.PF [UR8] ;  /* 0x00000000080079b9 */ /* 0x0005e40008040000 */
[----:B------:R2:W-:Y:S02]  /*01b0*/  UTMACCTL.PF [UR10] ;  /* 0x000000000a0079b9 */ /* 0x0005e40008040000 */
[----:B------:R2:W-:Y:S02]  /*01c0*/  UTMACCTL.PF [UR6] ;  /* 0x00000000060079b9 */ /* 0x0005e40008040000 */
[----:B--2---:R-:W-:Y:S01]  /*01d0*/  NOP ;  /* 0x0000000000007918 */ /* 0x004fe20000000000 */
.L_x_1:
[----:B------:R-:W-:Y:S05]  /*01e0*/  BSYNC B0 ;  /* 0x0000000000007941 */ /* 0x000fea0003800000 */
.L_x_0:
[----:B-1----:R-:W-:Y:S01]  /*01f0*/  R2UR UR45, R2 ;  /* 0x00000000022d72ca */ /* 0x002fe200000e0000 */
[----:B------:R-:W-:Y:S01]  /*0200*/  UISETP.NE.AND UP0, UPT, UR5, 0x1, UPT ;  /* 0x000000010500788c */ /* 0x000fe2000bf05270 */
[----:B------:R-:W1:Y:S01]  /*0210*/  SHFL.IDX PT, R3, R0, RZ, 0x1f ;  /* 0x00001fff00037589 */ /* 0x000e6200000e0000 */
[----:B------:R-:W-:-:S10]  /*0220*/  UISETP.NE.AND UP1, UPT, UR5, 0x2, UPT ;  /* 0x000000020500788c */ /* 0x000fd4000bf25270 */
[----:B------:R-:W-:Y:S02]  /*0230*/  UIADD3 UR10, UR45, -0x1, URZ ;  /* 0xffffffff2d0a7890 */ /* 0x000fe4000fffe03f */
[----:B------:R-:W-:Y:S02]  /*0240*/  UISETP.EQ.AND UP2, UPT, UR45, URZ, !UP0 ;  /* 0x0000003f2d00728c */ /* 0x000fe4000c742270 */
[----:B------:R-:W-:Y:S02]  /*0250*/  UISETP.GE.U32.AND UP4, UPT, UR10, 0x4, UPT ;  /* 0x000000040a00788c */ /* 0x000fe4000bf86070 */
[----:B------:R-:W-:Y:S02]  /*0260*/  USEL UR4, URZ, 0x1, !UP2 ;  /* 0x000000013f047887 */ /* 0x000fe4000d000000 */
[----:B------:R-:W-:Y:S02]  /*0270*/  UISETP.EQ.AND UP3, UPT, UR45, URZ, !UP1 ;  /* 0x0000003f2d00728c */ /* 0x000fe4000cf62270 */
[----:B------:R-:W-:-:S02]  /*0280*/  USEL UR4, UR4, 0x2, UP4 ;  /* 0x0000000204047887 */ /* 0x000fc4000a000000 */
[----:B------:R-:W-:Y:S01]  /*0290*/  USEL UR47, URZ, 0x1, !UP3 ;  /* 0x000000013f2f7887 */ /* 0x000fe2000d800000 */
[----:B-1----:R-:W-:Y:S01]  /*02a0*/  ISETP.NE.AND P0, PT, R3, RZ, PT ;  /* 0x000000ff0300720c */ /* 0x002fe20003f05270 */
[----:B------:R-:W-:Y:S02]  /*02b0*/  IMAD.U32 R3, RZ, RZ, UR5 ;  /* 0x00000005ff037e24 */ /* 0x000fe4000f8e00ff */
[----:B------:R-:W-:Y:S01]  /*02c0*/  MOV R2, UR4 ;  /* 0x0000000400027c02 */ /* 0x000fe20008000f00 */
[----:B------:R-:W-:-:S04]  /*02d0*/  USEL UR47, UR47, 0x2, UP4 ;  /* 0x000000022f2f7887 */ /* 0x000fc8000a000000 */
[----:B------:R1:W-:Y:S05]  /*02e0*/  STL [R1+0x28c], R2 ;  /* 0x00028c0201007387 */ /* 0x0003ea0000100800 */
[----:B------:R-:W-:Y:S05]  /*02f0*/  @P0 BRA `(.L_x_2) ;  /* 0x0000000000480947 */ /* 0x000fea0003800000 */
[----:B------:R-:W2:Y:S01]  /*0300*/  S2UR UR8, SR_CgaCtaId ;  /* 0x00000000000879c3 */ /* 0x000ea20000008800 */
[----:B------:R-:W-:Y:S01]  /*0310*/  UMOV UR4, 0x400 ;  /* 0x0000040000047882 */ /* 0x000fe20000000000 */
[----:B------:R-:W-:Y:S01]  /*0320*/  UMOV UR5, 0x1 ;  /* 0x0000000100057882 */ /* 0x000fe20000000000 */
[----:B------:R-:W-:Y:S01]  /*0330*/  UMOV UR6, 0x80 ;  /* 0x0000008000067882 */ /* 0x000fe20000000000 */
[----:B------:R-:W-:Y:S01]  /*0340*/  ELECT P0, URZ, PT ;  /* 0x00000000003f782f */ /* 0x000fe20003800000 */
[----:B------:R-:W-:-:S04]  /*0350*/  UIADD3 UR6, -UR6, 0x100000, URZ ;  /* 0x0010000006067890 */ /* 0x000fc8000fffe13f */
[----:B------:R-:W-:Y:S02]  /*0360*/  USHF.L.U32 UR7, UR6, 0xb, URZ ;  /* 0x0000000b06077899 */ /* 0x000fe4000800063f */
[----:B------:R-:W-:Y:S02]  /*0370*/  USHF.L.U32 UR6, UR6, 0x1, URZ ;  /* 0x0000000106067899 */ /* 0x000fe4000800063f */
[----:B--2---:R-:W-:Y:S02]  /*0380*/  ULEA UR8, UR8, UR4, 0x18 ;  /* 0x0000000408087291 */ /* 0x004fe4000f8ec03f */
[----:B------:R-:W-:-:S04]  /*0390*/  UIADD3 UR4, -UR5, 0x100000, URZ ;  /* 0x0010000005047890 */ /* 0x000fc8000fffe13f */
[----:B------:R-:W-:Y:S02]  /*03a0*/  USHF.L.U32 UR5, UR4, 0xb, URZ ;  /* 0x0000000b04057899 */ /* 0x000fe4000800063f */
[----:B------:R-:W-:Y:S01]  /*03b0*/  USHF.L.U32 UR4, UR4, 0x1, URZ ;  /* 0x0000000104047899 */ /* 0x000fe2000800063f */
[----:B------:R-:W2:Y:S11]  /*03c0*/  FENCE.VIEW.ASYNC.S ;  /* 0x00000000000073c6 */ /* 0x000eb60000000000 */
[----:B--2---:R2:W3:Y:S01]  /*03d0*/  SYNCS.EXCH.64 URZ, [UR8+0x74450], UR4 ;  /* 0x07445004083f75b2 */ /* 0x0044e20008000100 */
[----:B------:R2:W4:Y:S01]  /*03e0*/  SYNCS.EXCH.64 URZ, [UR8+0x74460], UR6 ;  /* 0x07446006083f75b2 */ /* 0x0005220008000100 */
[----:B------:R2:W1:Y:S01]  /*03f0*/  SYNCS.EXCH.64 URZ, [UR8+0x74458], UR4 ;  /* 0x07445804083f75b2 */ /* 0x0004620008000100 */
[----:B------:R2:W1:Y:S01]  /*0400*/  SYNCS.EXCH.64 URZ, [UR8+0x74468], UR6 ;  /* 0x07446806083f75b2 */ /* 0x0004620008000100 */
[----:B------:R-:W-:Y:S01]  /*0410*/  NOP ;  /* 0x0000000000007918 */ /* 0x000fe20000000000 */
.L_x_2:
[----:B-1----:R-:W1:Y:S01]  /*0420*/  SHFL.IDX PT, R2, R0, RZ, 0x1f ;  /* 0x00001fff00027589 */ /* 0x002e6200000e0000 */
[----:B------:R-:W-:Y:S01]  /*0430*/  NOP ;  /* 0x0000000000007918 */ /* 0x000fe20000000000 */
[----:B-1----:R-:W-:-:S13]  /*0440*/  ISETP.NE.AND P0, PT, R2, RZ, PT ;  /* 0x000000ff0200720c */ /* 0x002fda0003f05270 */
[----:B------:R-:W-:Y:S05]  /*0450*/  @P0 BRA `(.L_x_3) ;  /* 0x0000000000600947 */ /* 0x000fea0003800000 */
[----:B--2---:R-:W1:Y:S01]  /*0460*/  S2UR UR5, SR_CgaCtaId ;  /* 0x00000000000579c3 */ /* 0x004e620000008800 */
[----:B------:R-:W-:Y:S01]  /*0470*/  UMOV UR4, 0x400 ;  /* 0x0000040000047882 */ /* 0x000fe20000000000 */
[----:B------:R-:W-:Y:S01]  /*0480*/  UMOV UR6, 0x1 ;  /* 0x0000000100067882 */ /* 0x000fe20000000000 */
[----:B------:R-:W-:Y:S01]  /*0490*/  UMOV UR9, 0x100 ;  /* 0x0000010000097882 */ /* 0x000fe20000000000 */
[----:B------:R-:W-:-:S04]  /*04a0*/  UIADD3 UR6, -UR6, 0x100000, URZ ;  /* 0x0010000006067890 */ /* 0x000fc8000fffe13f */
[----:B------:R-:W-:Y:S02]  /*04b0*/  USHF.L.U32 UR7, UR6, 0xb, URZ ;  /* 0x0000000b06077899 */ /* 0x000fe4000800063f */
[----:B------:R-:W-:Y:S01]  /*04c0*/  USHF.L.U32 UR6, UR6, 0x1, URZ ;  /* 0x0000000106067899 */ /* 0x000fe2000800063f */
[----:B------:R-:W-:Y:S01]  /*04d0*/  ELECT P0, URZ, PT ;  /* 0x00000000003f782f */ /* 0x000fe20003800000 */
[----:B-1----:R-:W-:Y:S02]  /*04e0*/  ULEA UR8, UR5, UR4, 0x18 ;  /* 0x0000000405087291 */ /* 0x002fe4000f8ec03f */
[----:B------:R-:W-:-:S04]  /*04f0*/  UIADD3 UR4, -UR9, 0x100000, URZ ;  /* 0x0010000009047890 */ /* 0x000fc8000fffe13f */
[----:B------:R-:W-:Y:S02]  /*0500*/  USHF.L.U32 UR5, UR4, 0xb, URZ ;  /* 0x0000000b04057899 */ /* 0x000fe4000800063f */
[----:B------:R-:W-:Y:S01]  /*0510*/  USHF.L.U32 UR4, UR4, 0x1, URZ ;  /* 0x0000000104047899 */ /* 0x000fe2000800063f */
[----:B------:R-:W1:Y:S03]  /*0520*/  FENCE.VIEW.ASYNC.S ;  /* 0x00000000000073c6 */ /* 0x000e660000000000 */
[----:B-1----:R1:W2:Y:S08]  /*0530*/  SYNCS.EXCH.64 URZ, [UR8+0x74400], UR6 ;  /* 0x07440006083f75b2 */ /* 0x0022b00008000100 */
[----:B------:R1:W1:Y:S01]  /*0540*/  SYNCS.EXCH.64 URZ, [UR8+0x74428], UR4 ;  /* 0x07442804083f75b2 */ /* 0x0002620008000100 */
        /* <DEDUP_REMOVED lines=8> */
[----:B------:R-:W-:Y:S01]  /*05d0*/  NOP ;  /* 0x0000000000007918 */ /* 0x000fe20000000000 */
.L_x_3:
[----:B------:R-:W5:Y:S01]  /*05e0*/  SHFL.IDX PT, R2, R0, RZ, 0x1f ;  /* 0x00001fff00027589 */ /* 0x000f6200000e0000 */
[----:B------:R-:W-:Y:S01]  /*05f0*/  NOP ;  /* 0x0000000000007918 */ /* 0x000fe20000000000 */
[----:B-----5:R-:W-:-:S13]  /*0600*/  ISETP.NE.AND P0, PT, R2, RZ, PT ;  /* 0x000000ff0200720c */ /* 0x020fda0003f05270 */
[----:B------:R-:W-:Y:S05]  /*0610*/  @P0 BRA `(.L_x_4) ;  /* 0x0000000000480947 */ /* 0x000fea0003800000 */
[----:B-12---:R-:W1:Y:S01]  /*0620*/  S2UR UR5, SR_CgaCtaId ;  /* 0x00000000000579c3 */ /* 0x006e620000008800 */
        /* <DEDUP_REMOVED lines=16> */
[----:B------:R-:W-:Y:S01]  /*0730*/  NOP ;  /* 0x0000000000007918 */ /* 0x000fe20000000000 */
.L_x_4:
[----:B------:R-:W5:Y:S01]  /*0740*/  SHFL.IDX PT, R2, R0, RZ, 0x1f ;  /* 0x00001fff00027589 */ /* 0x000f6200000e0000 */
[----:B------:R-:W-:Y:S01]  /*0750*/  ELECT P0, URZ, PT ;  /* 0x00000000003f782f */ /* 0x000fe20003800000 */
[----:B------:R-:W-:Y:S01]  /*0760*/  NOP ;  /* 0x0000000000007918 */ /* 0x000fe20000000000 */
[----:B-12---:R-:W-:Y:S02]  /*0770*/  UMOV UR4, 0x80 ;  /* 0x0000008000047882 */ /* 0x006fe40000000000 */
[C---:B-----5:R-:W-:Y:S02]  /*0780*/  ISETP.NE.OR P0, PT, R2.reuse, RZ, !P0 ;  /* 0x000000ff0200720c */ /* 0x060fe40004705670 */
[----:B------:R-:W-:-:S11]  /*0790*/  ISETP.NE.AND P3, PT, R2, RZ, PT ;  /* 0x000000ff0200720c */ /* 0x000fd60003f65270 */
[----:B------:R-:W-:Y:S01]  /*07a0*/  VOTEU.ALL UP2, P0 ;  /* 0x00000000003f7886 */ /* 0x000fe20000040000 */
[----:B------:R-:W-:Y:S01]  /*07b0*/  VOTEU.ALL UP3, P0 ;  /* 0x00000000003f7886 */ /* 0x000fe20000060000 */
[----:B------:R-:W-:Y:S01]  /*07c0*/  VOTEU.ALL UP4, P0 ;  /* 0x00000000003f7886 */ /* 0x000fe20000080000 */
[----:B------:R-:W-:Y:S02]  /*07d0*/  VOTEU.ALL UP5, P0 ;  /* 0x00000000003f7886 */ /* 0x000fe400000a0000 */
[----:B------:R-:W1:Y:S01]  /*07e0*/  @!UP2 S2UR UR7, SR_CgaCtaId ;  /* 0x000000000007a9c3 */ /* 0x000e620000008800 */
[----:B------:R-:W-:Y:S01]  /*07f0*/  @!UP2 UMOV UR6, 0x400 ;  /* 0x000004000006a882 */ /* 0x000fe20000000000 */
[----:B------:R-:W-:-:S04]  /*0800*/  @!UP2 UIADD3 UR4, -UR4, 0x100000, URZ ;  /* 0x001000000404a890 */ /* 0x000fc8000fffe13f */
[----:B------:R-:W-:Y:S02]  /*0810*/  @!UP2 USHF.L.U32 UR5, UR4, 0xb, URZ ;  /* 0x0000000b0405a899 */ /* 0x000fe4000800063f */
[----:B------:R-:W-:Y:S02]  /*0820*/  @!UP2 USHF.L.U32 UR4, UR4, 0x1, URZ ;  /* 0x000000010404a899 */ /* 0x000fe4000800063f */
[----:B-1----:R-:W-:Y:S01]  /*0830*/  @!UP2 ULEA UR6, UR7, UR6, 0x18 ;  /* 0x000000060706a291 */ /* 0x002fe2000f8ec03f */
[----:B------:R-:W-:Y:S01]  /*0840*/  VOTEU.ALL UP2, P0 ;  /* 0x00000000003f7886 */ /* 0x000fe20000040000 */
[----:B------:R-:W1:Y:S10]  /*0850*/  FENCE.VIEW.ASYNC.S ;  /* 0x00000000000073c6 */ /* 0x000e740000000000 */
[----:B-1----:R1:W2:Y:S01]  /*0860*/  @!UP2 SYNCS.EXCH.64 URZ, [UR6+0x74490], UR4 ;  /* 0x07449004063fa5b2 */ /* 0x0022a20008000100 */
[----:B------:R1:W1:Y:S01]  /*0870*/  @!UP3 SYNCS.EXCH.64 URZ, [UR6+0x74498], UR4 ;  /* 0x07449804063fb5b2 */ /* 0x0002620008000100 */
[----:B------:R1:W1:Y:S01]  /*0880*/  @!UP4 SYNCS.EXCH.64 URZ, [UR6+0x744a0], UR4 ;  /* 0x0744a004063fc5b2 */ /* 0x0002620008000100 */
[----:B------:R1:W1:Y:S01]  /*0890*/  @!UP5 SYNCS.EXCH.64 URZ, [UR6+0x744a8], UR4 ;  /* 0x0744a804063fd5b2 */ /* 0x0002620008000100 */
[----:B------:R-:W-:Y:S01]  /*08a0*/  NOP ;  /* 0x0000000000007918 */ /* 0x000fe20000000000 */
[----:B------:R-:W-:Y:S05]  /*08b0*/  @P3 BRA `(.L_x_5) ;  /* 0x0000000000583947 */ /* 0x000fea0003800000 */
[----:B-1----:R-:W1:Y:S01]  /*08c0*/  S2UR UR5, SR_CgaCtaId ;  /* 0x00000000000579c3 */ /* 0x002e620000008800 */
[----:B------:R-:W-:Y:S01]  /*08d0*/  UMOV UR4, 0x400 ;  /* 0x0000040000047882 */ /* 0x000fe20000000000 */
[----:B------:R-:W-:Y:S01]  /*08e0*/  UMOV UR6, 0x20 ;  /* 0x0000002000067882 */ /* 0x000fe20000000000 */
[----:B------:R-:W-:Y:S01]  /*08f0*/  UMOV UR7, 0x80 ;  /* 0x0000008000077882 */ /* 0x000fe20000000000 */
[----:B------:R-:W-:Y:S01]  /*0900*/  ELECT P0, URZ, PT ;  /* 0x00000000003f782f */ /* 0x000fe20003800000 */
[----:B-1----:R-:W-:Y:S02]  /*0910*/  ULEA UR8, UR5, UR4, 0x18 ;  /* 0x0000000405087291 */ /* 0x002fe4000f8ec03f */
[----:B------:R-:W-:-:S04]  /*0920*/  UIADD3 UR4, -UR6, 0x100000, URZ ;  /* 0x0010000006047890 */ /* 0x000fc8000fffe13f */
[----:B------:R-:W-:Y:S02]  /*0930*/  USHF.L.U32 UR5, UR4, 0xb, URZ ;  /* 0x0000000b04057899 */ /* 0x000fe4000800063f */
[----:B------:R-:W-:Y:S02]  /*0940*/  USHF.L.U32 UR4, UR4, 0x1, URZ ;  /* 0x0000000104047899 */ /* 0x000fe4000800063f */
[----:B------:R-:W-:-:S04]  /*0950*/  UIADD3 UR6, -UR7, 0x100000, URZ ;  /* 0x0010000007067890 */ /* 0x000fc8000fffe13f */
[----:B------:R-:W-:Y:S02]  /*0960*/  USHF.L.U32 UR7, UR6, 0xb, URZ ;  /* 0x0000000b06077899 */ /* 0x000fe4000800063f */
[----:B------:R-:W-:Y:S01]  /*0970*/  USHF.L.U32 UR6, UR6, 0x1, URZ ;  /* 0x0000000106067899 */ /* 0x000fe2000800063f */
[----:B------:R-:W1:Y:S03]  /*0980*/  FENCE.VIEW.ASYNC.S ;  /* 0x00000000000073c6 */ /* 0x000e660000000000 */
[----:B-1----:R1:W1:Y:S08]  /*0990*/  SYNCS.EXCH.64 URZ, [UR8+0x744c0], UR4 ;  /* 0x0744c004083f75b2 */ /* 0x0022700008000100 */
        /* <DEDUP_REMOVED lines=8> */
.L_x_5:
[----:B------:R-:W-:Y:S01]  /*0a20*/  VOTEU.ANY UP2, P2 ;  /* 0x00000000003f7886 */ /* 0x000fe20001040100 */
[----:B-1----:R-:W-:Y:S01]  /*0a30*/  UMOV UR4, 0x40 ;  /* 0x0000004000047882 */ /* 0x002fe20000000000 */
[----:B------:R-:W-:Y:S01]  /*0a40*/  ISETP.NE.AND P3, PT, RZ, UR45, PT ;  /* 0x0000002dff007c0c */ /* 0x000fe2000bf65270 */
[----:B------:R-:W-:Y:S01]  /*0a50*/  NOP ;  /* 0x0000000000007918 */ /* 0x000fe20000000000 */
[----:B------:R-:W-:Y:S01]  /*0a60*/  ISETP.EQ.AND P0, PT, R3, 0x2, P1 ;  /* 0x000000020300780c */ /* 0x000fe20000f02270 */
[----:B------:R-:W1:Y:S01]  /*0a70*/  @UP2 S2UR UR7, SR_CgaCtaId ;  /* 0x00000000000729c3 */ /* 0x000e620000008800 */
[----:B------:R-:W-:Y:S01]  /*0a80*/  @UP2 UMOV UR6, 0x400 ;  /* 0x0000040000062882 */ /* 0x000fe20000000000 */
[----:B------:R-:W-:-:S04]  /*0a90*/  @UP2 UIADD3 UR4, -UR4, 0x100000, URZ ;  /* 0x0010000004042890 */ /* 0x000fc8000fffe13f */
[----:B------:R-:W-:Y:S02]  /*0aa0*/  @UP2 USHF.L.U32 UR5, UR4, 0xb, URZ ;  /* 0x0000000b04052899 */ /* 0x000fe4000800063f */
[----:B------:R-:W-:Y:S02]  /*0ab0*/  @UP2 USHF.L.U32 UR4, UR4, 0x1, URZ ;  /* 0x0000000104042899 */ /* 0x000fe4000800063f */
[----:B-1----:R-:W-:Y:S01]  /*0ac0*/  @UP2 ULEA UR6, UR7, UR6, 0x18 ;  /* 0x0000000607062291 */ /* 0x002fe2000f8ec03f */
[----:B------:R-:W-:Y:S01]  /*0ad0*/  VOTEU.ANY UP2, P2 ;  /* 0x00000000003f7886 */ /* 0x000fe20001040100 */
[----:B------:R-:W-:Y:S01]  /*0ae0*/  ISETP.EQ.AND P2, PT, R3, 0x1, P1 ;  /* 0x000000010300780c */ /* 0x000fe20000f42270 */
[----:B------:R-:W1:Y:S09]  /*0af0*/  FENCE.VIEW.ASYNC.S ;  /* 0x00000000000073c6 */ /* 0x000e720000000000 */
[----:B-1----:R1:W2:Y:S01]  /*0b00*/  @UP2 SYNCS.EXCH.64 URZ, [UR6+0x744b0], UR4 ;  /* 0x0744b004063f25b2 */ /* 0x0022a20008000100 */
[----:B------:R-:W-:Y:S01]  /*0b10*/  NOP ;  /* 0x0000000000007918 */ /* 0x000fe20000000000 */
[----:B--234-:R-:W-:Y:S06]  /*0b20*/  BAR.SYNC.DEFER_BLOCKING 0x0 ;  /* 0x0000000000007b1d */ /* 0x01cfec0000010000 */
[----:B------:R-:W-:Y:S05]  /*0b30*/  @!P3 BRA `(.L_x_6) ;  /* 0x000001840030b947 */ /* 0x000fea0003800000 */
[----:B------:R-:W-:-:S06]  /*0b40*/  UISETP.GT.U32.AND UP0, UPT, UR10, 0x3, UPT ;  /* 0x000000030a00788c */ /* 0x000fcc000bf04070 */
[----:B------:R-:W-:-:S13]  /*0b50*/  PLOP3.LUT P0, PT, PT, PT, UP0, 0x80, 0x0 ;  /* 0x000000000000781c */ /* 0x000fda0003f0f008 */
[----:B-1----:R-:W-:Y:S05]  /*0b60*/  @P0 EXIT ;  /* 0x000000000000094d */ /* 0x002fea0003800000 */
.L_x_7:
[----:B------:R-:W-:-:S08]  /*0b70*/  NOP ;  /* 0x0000000000007918 */ /* 0x000fd00000000000 */
[----:B------:R-:W1:Y:S02]  /*0b80*/  USETMAXREG.TRY_ALLOC.CTAPOOL UP0, 0xf0 ;  /* 0x000000f0000079c8 */ /* 0x000e640008000600 */
[----:B-1----:R-:W-:-:S13]  /*0b90*/  PLOP3.LUT P0, PT, PT, PT, UP0, 0x80, 0x0 ;  /* 0x000000000000781c */ /* 0x002fda0003f0f008 */
[----:B------:R-:W-:Y:S05]  /*0ba0*/  @!P0 BRA `(.L_x_7) ;  /* 0xfffffffc00f08947 */ /* 0x000fea000383ffff */
[----:B------:R-:W2:Y:S01]  /*0bb0*/  LDL R0, [R1+0x200] ;  /* 0x0002000001007983 */ /* 0x000ea20000100800 */
[----:B------:R-:W-:Y:S02]  /*0bc0*/  ULDC UR4, c[0x0][0xa00] ;  /* 0x0002800000047ab9 */ /* 0x000fe40000000800 */
[----:B--2---:R-:W-:-:S13]  /*0bd0*/  ISETP.GE.AND P0, PT, R0, UR4, PT ;  /* 0x0000000400007c0c */ /* 0x004fda000bf06270 */
[----:B------:R-:W-:Y:S05]  /*0be0*/  @P0 EXIT ;  /* 0x000000000000094d */ /* 0x000fea0003800000 */
[----:B------:R-:W-:Y:S01]  /*0bf0*/  UISETP.NE.AND UP0, UPT, UR45, 0x1, UPT ;  /* 0x000000012d00788c */ /* 0x000fe2000bf05270 */
[----:B------:R-:W-:Y:S01]  /*0c00*/  MOV R16, RZ ;  /* 0x000000ff00107202 */ /* 0x000fe20000000f00 */
[----:B------:R-:W-:Y:S01]  /*0c10*/  ULDC.64 UR60, c[0x0][0x198] ;  /* 0x00006600003c7ab9 */ /* 0x000fe20000000a00 */
[----:B------:R-:W-:Y:S01]  /*0c20*/  UMOV UR39, URZ ;  /* 0x0000003f00277c82 */ /* 0x000fe20008000000 */
[----:B------:R-:W-:Y:S01]  /*0c30*/  USEL UR4, URZ, 0x1, UP0 ;  /* 0x000000013f047887 */ /* 0x000fe20008000000 */
[----:B------:R-:W-:Y:S01]  /*0c40*/  UMOV UR46, URZ ;  /* 0x0000003f002e7c82 */ /* 0x000fe20008000000 */
[----:B------:R-:W-:-:S04]  /*0c50*/  UMOV UR36, URZ ;  /* 0x0000003f00247c82 */ /* 0x000fc80008000000 */
[----:B------:R-:W-:-:S05]  /*0c60*/  IMAD.U32 R0, RZ, RZ, UR4 ;  /* 0x00000004ff007e24 */ /* 0x000fca000f8e00ff */
[----:B------:R1:W-:Y:S02]  /*0c70*/  STL [R1+0x204], R0 ;  /* 0x0002040001007387 */ /* 0x0003e40000100800 */
.L_x_91:
[----:B------:R-:W2:Y:S01]  /*0c80*/  LDL R12, [R1+0x200] ;  /* 0x00020000010c7983 */ /* 0x000ea20000100800 */
[----:B------:R-:W3:Y:S01]  /*0c90*/  LDC R5, c[0x0][0xa04] ;  /* 0x00028100ff057b82 */ /* 0x000ee20000000800 */
[----:B------:R-:W-:-:S07]  /*0ca0*/  UISETP.NE.AND UP0, UPT, UR45, 0x1, UPT ;  /* 0x000000012d00788c */ /* 0x000fce000bf05270 */
[----:B------:R-:W4:Y:S08]  /*0cb0*/  LDC R6, c[0x0][0xa10] ;  /* 0x00028400ff067b82 */ /* 0x000f300000000800 */
[----:B-----5:R-:W5:Y:S01]  /*0cc0*/  LDC R8, c[0x0][0xa1c] ;  /* 0x00028700ff087b82 */ /* 0x020f620000000800 */
[----:B---3--:R-:W-:Y:S02]  /*0cd0*/  ISETP.NE.AND P0, PT, R5, 0x1, PT ;  /* 0x000000010500780c */ /* 0x008fe40003f05270 */
[----:B----4-:R-:W-:-:S02]  /*0ce0*/  ISETP.NE.AND P1, PT, R6, 0x1, PT ;  /* 0x000000010600780c */ /* 0x010fc40003f25270 */
[----:B------:R-:W-:-:S09]  /*0cf0*/  R2UR UR43, R6 ;  /* 0x00000000062b72ca */ /* 0x000fd200000e0000 */
[----:B------:R-:W2:Y:S01]  /*0d00*/  @P0 LDC.64 R2, c[0x0][0xa08] ;  /* 0x00028200ff020b82 */ /* 0x000ea20000000a00 */
[C---:B-----5:R-:W-:Y:S02]  /*0d10*/  ISETP.NE.AND P2, PT, R8.reuse, 0x1, PT ;  /* 0x000000010800780c */ /* 0x060fe40003f45270 */
[----:B------:R-:W-:-:S05]  /*0d20*/  R2UR UR44, R8 ;  /* 0x00000000082c72ca */ /* 0x000fca00000e0000 */
[----:B------:R-:W3:Y:S08]  /*0d30*/  @P1 LDC R7, c[0x0][0xa14] ;  /* 0x00028500ff071b82 */ /* 0x000ef00000000800 */
[----:B------:R-:W4:Y:S08]  /*0d40*/  @P1 LDC R9, c[0x0][0xa18] ;  /* 0x00028600ff091b82 */ /* 0x000f300000000800 */
[----:B------:R-:W5:Y:S01]  /*0d50*/  @P2 LDC.64 R10, c[0x0][0xa20] ;  /* 0x00028800ff0a2b82 */ /* 0x000f620000000a00 */
[----:B--2---:R-:W-:Y:S01]  /*0d60*/  @P0 IMAD.HI.U32 R2, R12, R2, RZ ;  /* 0x000000020c020227 */ /* 0x004fe200078e00ff */
[----:B-1----:R-:W-:-:S04]  /*0d70*/  MOV R0, R12 ;  /* 0x0000000c00007202 */ /* 0x002fc80000000f00 */
[----:B------:R-:W-:Y:S02]  /*0d80*/  @P0 SHF.R.U32.HI R0, RZ, R3, R2 ;  /* 0x00000003ff000219 */ /* 0x000fe40000011602 */
[----:B------:R-:W-:Y:S02]  /*0d90*/  PLOP3.LUT P0, PT, PT, PT, UP0, 0x80, 0x0 ;  /* 0x000000000000781c */ /* 0x000fe40003f0f008 */
[----:B------:R-:W-:Y:S01]  /*0da0*/  MOV R3, R0 ;  /* 0x0000000000037202 */ /* 0x000fe20000000f00 */
[C---:B---3--:R-:W-:Y:S01]  /*0db0*/  @P1 IMAD.HI.U32 R2, R0.reuse, R7, RZ ;  /* 0x0000000700021227 */ /* 0x048fe200078e00ff */
[----:B------:R-:W-:-:S03]  /*0dc0*/  R2UR UR5, R0 ;  /* 0x00000000000572ca */ /* 0x000fc600000e0000 */
[----:B------:R-:W-:Y:S01]  /*0dd0*/  IMAD.MOV R0, RZ, RZ, -R0 ;  /* 0x000000ffff007224 */ /* 0x000fe200078e0a00 */
[----:B----4-:R-:W-:-:S03]  /*0de0*/  @P1 SHF.R.U32.HI R3, RZ, R9, R2 ;  /* 0x00000009ff031219 */ /* 0x010fc60000011602 */
[----:B------:R-:W-:Y:S01]  /*0df0*/  IMAD R0, R5, R0, R12 ;  /* 0x0000000005007224 */ /* 0x000fe200078e020c */
[C---:B------:R-:W-:Y:S01]  /*0e00*/  R2UR UR7, R3.reuse ;  /* 0x00000000030772ca */ /* 0x040fe200000e0000 */
[----:B-----5:R-:W-:-:S03]  /*0e10*/  @P2 IMAD.HI.U32 R4, R3, R10, RZ ;  /* 0x0000000a03042227 */ /* 0x020fc600078e00ff */
[----:B------:R-:W-:Y:S01]  /*0e20*/  R2UR UR42, R0 ;  /* 0x00000000002a72ca */ /* 0x000fe200000e0000 */
[----:B------:R-:W-:Y:S01]  /*0e30*/  IMAD.MOV.U32 R2, RZ, RZ, R3 ;  /* 0x000000ffff027224 */ /* 0x000fe200078e0003 */
[----:B------:R-:W-:Y:S02]  /*0e40*/  @P2 SHF.R.U32.HI R2, RZ, R11, R4 ;  /* 0x0000000bff022219 */ /* 0x000fe40000011604 */
[----:B------:R-:W-:Y:S02]  /*0e50*/  IADD3 R4, -R3, RZ, RZ ;  /* 0x000000ff03047210 */ /* 0x000fe40007ffe1ff */
[----:B------:R-:W-:Y:S02]  /*0e60*/  IADD3 R2, -R2, RZ, RZ ;  /* 0x000000ff02027210 */ /* 0x000fe40007ffe1ff */
[----:B------:R-:W-:Y:S02]  /*0e70*/  R2UR UR4, R4 ;  /* 0x00000000040472ca */ /* 0x000fe400000e0000 */
[----:B------:R-:W-:-:S11]  /*0e80*/  R2UR UR6, R2 ;  /* 0x00000000020672ca */ /* 0x000fd600000e0000 */
[----:B------:R-:W-:Y:S02]  /*0e90*/  UIMAD UR43, UR43, UR4, UR5 ;  /* 0x000000042b2b72a4 */ /* 0x000fe4000f8e0205 */
[----:B------:R-:W-:Y:S01]  /*0ea0*/  UIMAD UR44, UR44, UR6, UR7 ;  /* 0x000000062c2c72a4 */ /* 0x000fe2000f8e0207 */
[----:B------:R-:W-:Y:S11]  /*0eb0*/  @!P0 BRA `(.L_x_8) ;  /* 0x0000000000688947 */ /* 0x000ff60003800000 */
[----:B------:R-:W-:-:S06]  /*0ec0*/  UISETP.NE.AND UP0, UPT, UR45, 0x2, UPT ;  /* 0x000000022d00788c */ /* 0x000fcc000bf05270 */
[----:B------:R-:W-:-:S13]  /*0ed0*/  PLOP3.LUT P1, PT, PT, PT, UP0, 0x80, 0x0 ;  /* 0x000000000000781c */ /* 0x000fda0003f2f008 */
[----:B------:R-:W-:Y:S05]  /*0ee0*/  @!P1 BRA `(.L_x_9) ;  /* 0x0000000000449947 */ /* 0x000fea0003800000 */
[----:B------:R-:W-:-:S06]  /*0ef0*/  UISETP.NE.AND UP0, UPT, UR45, 0x3, UPT ;  /* 0x000000032d00788c */ /* 0x000fcc000bf05270 */
[----:B------:R-:W-:-:S13]  /*0f00*/  PLOP3.LUT P1, PT, PT, PT, UP0, 0x80, 0x0 ;  /* 0x000000000000781c */ /* 0x000fda0003f2f008 */
[----:B------:R-:W-:Y:S05]  /*0f10*/  @!P1 BRA `(.L_x_10) ;  /* 0x0000000000249947 */ /* 0x000fea0003800000 */
[----:B------:R-:W-:-:S06]  /*0f20*/  UISETP.NE.AND UP0, UPT, UR45, 0x4, UPT ;  /* 0x000000042d00788c */ /* 0x000fcc000bf05270 */
[----:B------:R-:W-:-:S13]  /*0f30*/  PLOP3.LUT P1, PT, PT, PT, UP0, 0x80, 0x0 ;  /* 0x000000000000781c */ /* 0x000fda0003f2f008 */
[----:B------:R-:W-:Y:S05]  /*0f40*/  @P1 BRA `(.L_x_11) ;  /* 0x0000000000541947 */ /* 0x000fea0003800000 */
[----:B------:R-:W-:Y:S02]  /*0f50*/  UIADD3 UR4, UR39, -0x1, URZ ;  /* 0xffffffff27047890 */ /* 0x000fe4000fffe03f */
[----:B------:R-:W-:Y:S02]  /*0f60*/  ULOP3.LUT UR39, UR39, 0x1, URZ, 0xc, !UPT ;  /* 0x0000000127277892 */ /* 0x000fe4000f8e0c3f */
[----:B------:R-:W-:-:S04]  /*0f70*/  ULOP3.LUT UR4, UR4, 0x2, URZ, 0xc0, !UPT ;  /* 0x0000000204047892 */ /* 0x000fc8000f8ec03f */
[----:B------:R-:W-:-:S04]  /*0f80*/  USHF.R.U32.HI UR4, URZ, 0x1, UR4 ;  /* 0x000000013f047899 */ /* 0x000fc80008011604 */
[----:B------:R-:W-:Y:S01]  /*0f90*/  ULOP3.LUT UR46, UR46, UR4, URZ, 0x3c, !UPT ;  /* 0x000000042e2e7292 */ /* 0x000fe2000f8e3c3f */
[----:B------:R-:W-:Y:S11]  /*0fa0*/  BRA `(.L_x_11) ;  /* 0x00000000003c7947 */ /* 0x000ff60003800000 */
.L_x_10:
[----:B------:R-:W-:Y:S02]  /*0fb0*/  ULOP3.LUT UP0, URZ, UR39, 0x2, URZ, 0xc0, !UPT ;  /* 0x00000002273f7892 */ /* 0x000fe4000f80c03f */
[----:B------:R-:W-:Y:S02]  /*0fc0*/  ULOP3.LUT UR39, UR39, 0x1, URZ, 0xc0, !UPT ;  /* 0x0000000127277892 */ /* 0x000fe4000f8ec03f */
[----:B------:R-:W-:-:S04]  /*0fd0*/  USEL UR4, URZ, 0x1, UP0 ;  /* 0x000000013f047887 */ /* 0x000fc80008000000 */
[----:B------:R-:W-:Y:S01]  /*0fe0*/  ULOP3.LUT UR46, UR46, UR4, URZ, 0x3c, !UPT ;  /* 0x000000042e2e7292 */ /* 0x000fe2000f8e3c3f */
[----:B------:R-:W-:Y:S11]  /*0ff0*/  BRA `(.L_x_11) ;  /* 0x0000000000287947 */ /* 0x000ff60003800000 */
.L_x_9:
[----:B------:R-:W-:Y:S02]  /*1000*/  UIADD3 UR4, UR39, 0x1, URZ ;  /* 0x0000000127047890 */ /* 0x000fe4000fffe03f */
[----:B------:R-:W-:Y:S02]  /*1010*/  ULOP3.LUT UR39, UR39, 0x1, URZ, 0xc, !UPT ;  /* 0x0000000127277892 */ /* 0x000fe4000f8e0c3f */
[----:B------:R-:W-:-:S04]  /*1020*/  UISETP.GT.U32.AND UP0, UPT, UR4, 0x1, UPT ;  /* 0x000000010400788c */ /* 0x000fc8000bf04070 */
[----:B------:R-:W-:-:S04]  /*1030*/  USEL UR4, URZ, 0x1, !UP0 ;  /* 0x000000013f047887 */ /* 0x000fc8000c000000 */
[----:B------:R-:W-:Y:S01]  /*1040*/  ULOP3.LUT UR46, UR46, UR4, URZ, 0x3c, !UPT ;  /* 0x000000042e2e7292 */ /* 0x000fe2000f8e3c3f */
[----:B------:R-:W-:Y:S11]  /*1050*/  BRA `(.L_x_11) ;  /* 0x0000000000107947 */ /* 0x000ff60003800000 */
.L_x_8:
[----:B------:R-:W-:Y:S02]  /*1060*/  UISETP.GT.U32.AND UP0, UPT, UR39, 0x1, UPT ;  /* 0x000000012700788c */ /* 0x000fe4000bf04070 */
[----:B------:R-:W-:Y:S02]  /*1070*/  ULOP3.LUT UR39, UR39, 0x1, URZ, 0xc0, !UPT ;  /* 0x0000000127277892 */ /* 0x000fe4000f8ec03f */
[----:B------:R-:W-:-:S04]  /*1080*/  USEL UR4, URZ, 0x1, !UP0 ;  /* 0x000000013f047887 */ /* 0x000fc8000c000000 */
[----:B------:R-:W-:-:S12]  /*1090*/  ULOP3.LUT UR46, UR46, UR4, URZ, 0x3c, !UPT ;  /* 0x000000042e2e7292 */ /* 0x000fd8000f8e3c3f */
.L_x_11:
[----:B------:R-:W-:Y:S05]  /*10a0*/  @!P0 BRA `(.L_x_12) ;  /* 0x00000000003c8947 */ /* 0x000fea0003800000 */
        /* <DEDUP_REMOVED lines=9> */
[----:B------:R-:W-:Y:S01]  /*1140*/  ULEA UR42, UR42, 0x3, 0x1 ;  /* 0x000000032a2a7891 */ /* 0x000fe2000f8e083f */
[----:B------:R-:W-:Y:S11]  /*1150*/  BRA `(.L_x_15) ;  /* 0x0000000000147947 */ /* 0x000ff60003800000 */
.L_x_14:
[----:B------:R-:W-:Y:S01]  /*1160*/  ULEA UR42, UR42, 0x2, 0x1 ;  /* 0x000000022a2a7891 */ /* 0x000fe2000f8e083f */
[----:B------:R-:W-:Y:S11]  /*1170*/  BRA `(.L_x_15) ;  /* 0x00000000000c7947 */ /* 0x000ff60003800000 */
.L_x_13:
[----:B------:R-:W-:Y:S01]  /*1180*/  ULEA UR42, UR42, 0x1, 0x1 ;  /* 0x000000012a2a7891 */ /* 0x000fe2000f8e083f */
[----:B------:R-:W-:Y:S11]  /*1190*/  BRA `(.L_x_15) ;  /* 0x0000000000047947 */ /* 0x000ff60003800000 */
.L_x_12:
[----:B------:R-:W-:-:S12]  /*11a0*/  USHF.L.U32 UR42, UR42, 0x1, URZ ;  /* 0x000000012a2a7899 */ /* 0x000fd8000800063f */
.L_x_15:
[----:B------:R-:W-:-:S04]  /*11b0*/  ULOP3.LUT UR4, UR47, 0x1, URZ, 0xfc, !UPT ;  /* 0x000000012f047892 */ /* 0x000fc8000f8efc3f */
[----:B------:R-:W-:-:S06]  /*11c0*/  UISETP.NE.AND UP0, UPT, UR4, 0x3, UPT ;  /* 0x000000030400788c */ /* 0x000fcc000bf05270 */
[----:B------:R-:W-:-:S13]  /*11d0*/  PLOP3.LUT P0, PT, PT, PT, UP0, 0x80, 0x0 ;  /* 0x000000000000781c */ /* 0x000fda0003f0f008 */
[----:B------:R-:W-:Y:S05]  /*11e0*/  @!P0 BRA `(.L_x_16) ;  /* 0x0000000000048947 */ /* 0x000fea0003800000 */
[----:B------:R-:W-:Y:S01]  /*11f0*/  BPT.TRAP 0x1 ;  /* 0x000000040000795c */ /* 0x000fe20000300000 */
.L_x_16:
[----:B------:R-:W2:Y:S01]  /*1200*/  LDL R0, [R1+0x28c] ;  /* 0x00028c0001007983 */ /* 0x000ea20000100800 */
[----:B------:R-:W1:Y:S01]  /*1210*/  S2UR UR5, SR_CgaCtaId ;  /* 0x00000000000579c3 */ /* 0x000e620000008800 */
[----:B------:R-:W-:Y:S02]  /*1220*/  UMOV UR4, 0x400 ;  /* 0x0000040000047882 */ /* 0x000fe40000000000 */
[----:B-1----:R-:W-:-:S04]  /*1230*/  ULEA UR4, UR5, UR4, 0x18 ;  /* 0x0000000405047291 */ /* 0x002fc8000f8ec03f */
[----:B------:R-:W-:Y:S01]  /*1240*/  ULEA UR6, UR39, UR4, 0x3 ;  /* 0x0000000427067291 */ /* 0x000fe2000f8e183f */
[----:B--2---:R-:W-:Y:S02]  /*1250*/  R2UR UR7, R0 ;  /* 0x00000000000772ca */ /* 0x004fe400000e0000 */
[----:B------:R-:W-:-:S04]  /*1260*/  MOV R0, UR46 ;  /* 0x0000002e00007c02 */ /* 0x000fc80008000f00 */
[----:B------:R-:W-:-:S04]  /*1270*/  SHF.L.U32 R0, R0, 0x1f, RZ ;  /* 0x0000001f00007819 */ /* 0x000fc800000006ff */
[----:B------:R-:W1:Y:S03]  /*1280*/  SYNCS.PHASECHK.TRANS64.TRYWAIT P1, [UR6+0x74450], R0 ;  /* 0x07445000ff0075a7 */ /* 0x000e660008020146 */
[----:B------:R-:W-:-:S04]  /*1290*/  ULOP3.LUT UR5, UR7, 0x1, URZ, 0xfc, !UPT ;  /* 0x0000000107057892 */ /* 0x000fc8000f8efc3f */
[----:B------:R-:W-:-:S06]  /*12a0*/  UISETP.NE.AND UP0, UPT, UR5, 0x3, UPT ;  /* 0x000000030500788c */ /* 0x000fcc000bf05270 */
[----:B------:R-:W-:Y:S01]  /*12b0*/  PLOP3.LUT P0, PT, PT, PT, UP0, 0x80, 0x0 ;  /* 0x000000000000781c */ /* 0x000fe20003f0f008 */
[----:B-1----:R-:W-:-:S12]  /*12c0*/  @!P1 BRA `(.L_x_17) ;  /* 0x000001a000b89947 */ /* 0x002fd80003800000 */
.L_x_137:
[----:B------:R-:W-:Y:S05]  /*12d0*/  @!P0 BRA `(.L_x_18) ;  /* 0x0000000000048947 */ /* 0x000fea0003800000 */
[----:B------:R-:W-:Y:S01]  /*12e0*/  BPT.TRAP 0x1 ;  /* 0x000000040000795c */ /* 0x000fe20000300000 */
.L_x_18:
[----:B------:R-:W2:Y:S01]  /*12f0*/  LDL R2, [R1+0x204] ;  /* 0x0002040001027983 */ /* 0x000ea20000100800 */
[----:B------:R-:W-:Y:S01]  /*1300*/  ULEA UR33, UR36, UR4, 0x3 ;  /* 0x0000000424217291 */ /* 0x000fe2000f8e183f */
[----:B-1----:R-:W-:Y:S01]  /*1310*/  SHF.L.U32 R0, R16, 0x1f, RZ ;  /* 0x0000001f10007819 */ /* 0x002fe200000006ff */
[----:B------:R-:W-:Y:S02]  /*1320*/  UIADD3 UR32, UR4, 0x74490, URZ ;  /* 0x0007449004207890 */ /* 0x000fe4000fffe03f */
[----:B------:R-:W-:Y:S02]  /*1330*/  ULEA UR34, UR45, 0xfffffff8, 0x3 ;  /* 0xfffffff82d227891 */ /* 0x000fe4000f8e183f */
[----:B------:R-:W-:Y:S02]  /*1340*/  ULEA UR5, UR45, UR32, 0x3 ;  /* 0x000000202d057291 */ /* 0x000fe4000f8e183f */
[----:B------:R-:W-:Y:S01]  /*1350*/  ULOP3.LUT UR34, UR34, 0x8, URZ, 0xc, !UPT ;  /* 0x0000000822227892 */ /* 0x000fe2000f8e0c3f */
[----:B------:R-:W1:Y:S01]  /*1360*/  SYNCS.PHASECHK.TRANS64.TRYWAIT P1, [UR33+0x74400], R0 ;  /* 0x07440000ff0075a7 */ /* 0x000e620008020161 */
[----:B--2---:R-:W-:Y:S01]  /*1370*/  SHF.L.U32 R2, R2, 0x1f, RZ ;  /* 0x0000001f02027819 */ /* 0x004fe200000006ff */
[----:B-1----:R-:W-:Y:S09]  /*1380*/  @!P1 BRA `(.L_x_19) ;  /* 0x000001a000a09947 */ /* 0x002ff20003800000 */
.L_x_138:
[----:B------:R-:W2:Y:S02]  /*1390*/  SYNCS.PHASECHK.TRANS64.TRYWAIT P1, [UR5+-0x8], R2 ;  /* 0xfffff802ff0075a7 */ /* 0x000ea40008020145 */
[----:B--2---:R-:W-:Y:S05]  /*13a0*/  @!P1 BRA `(.L_x_20) ;  /* 0x000001a000b09947 */ /* 0x004fea0003800000 */
.L_x_139:
[----:B------:R-:W-:Y:S01]  /*13b0*/  UIADD3 UR6, UR4, 0x20000, URZ ;  /* 0x0002000004067890 */ /* 0x000fe2000fffe03f */
[----:B------:R-:W-:Y:S01]  /*13c0*/  WARPGROUP.ARRIVE ;  /* 0x00000000000079c5 */ /* 0x000fe20000000000 */
[----:B------:R-:W-:Y:S01]  /*13d0*/  USHF.R.U32.HI UR5, URZ, 0x4, UR4 ;  /* 0x000000043f057899 */ /* 0x000fe20008011604 */
[----:B-1----:R-:W-:Y:S01]  /*13e0*/  IMAD.U32 R0, RZ, RZ, UR34 ;  /* 0x00000022ff007e24 */ /* 0x002fe2000f8e00ff */
[----:B------:R-:W-:Y:S02]  /*13f0*/  USHF.R.U32.HI UR6, URZ, 0x4, UR6 ;  /* 0x000000043f067899 */ /* 0x000fe40008011606 */
[----:B------:R-:W-:Y:S02]  /*1400*/  ULOP3.LUT UR5, UR5, 0x3fff, URZ, 0xc0, !UPT ;  /* 0x00003fff05057892 */ /* 0x000fe4000f8ec03f */
[----:B------:R-:W-:Y:S02]  /*1410*/  ULOP3.LUT UR38, UR6, 0x3fff, URZ, 0xc0, !UPT ;  /* 0x00003fff06267892 */ /* 0x000fe4000f8ec03f */
[----:B------:R-:W-:-:S02]  /*1420*/  ULOP3.LUT UR6, UR5, 0x10000, URZ, 0xfc, !UPT ;  /* 0x0001000005067892 */ /* 0x000fc4000f8efc3f */
[----:B------:R-:W-:Y:S02]  /*1430*/  ULOP3.LUT UR5, UR38, 0x10000, URZ, 0xfc, !UPT ;  /* 0x0001000026057892 */ /* 0x000fe4000f8efc3f */
[----:B------:R-:W-:Y:S02]  /*1440*/  ULEA UR6, UR39, UR6, 0xc ;  /* 0x0000000627067291 */ /* 0x000fe4000f8e603f */
[----:B------:R-:W-:Y:S01]  /*1450*/  ULEA UR7, UR36, UR5, 0xc ;  /* 0x0000000524077291 */ /* 0x000fe2000f8e603f */
[----:B------:R-:W-:Y:S01]  /*1460*/  UMOV UR9, 0x40000040 ;  /* 0x4000004000097882 */ /* 0x000fe20000000000 */
[----:B------:R-:W-:Y:S01]  /*1470*/  UMOV UR11, 0x40000040 ;  /* 0x40000040000b7882 */ /* 0x000fe20000000000 */
[----:B------:R-:W-:Y:S02]  /*1480*/  IMAD.U32 R227, RZ, RZ, UR9 ;  /* 0x00000009ffe37e24 */ /* 0x000fe4000f8e00ff */
[----:B------:R-:W-:Y:S01]  /*1490*/  UMOV UR8, UR6 ;  /* 0x0000000600087c82 */ /* 0x000fe20008000000 */
[----:B------:R-:W-:Y:S01]  /*14a0*/  UMOV UR13, 0x40000040 ;  /* 0x40000040000d7882 */ /* 0x000fe20000000000 */
[----:B------:R-:W-:Y:S01]  /*14b0*/  UMOV UR10, UR7 ;  /* 0x00000007000a7c82 */ /* 0x000fe20008000000 */
[----:B------:R-:W-:Y:S01]  /*14c0*/  MOV R226, UR8 ;  /* 0x0000000800e27c02 */ /* 0x000fe20008000f00 */
[----:B------:R-:W-:Y:S01]  /*14d0*/  HGMMA.64x64x16.F32.BF16 R24, gdesc[UR8], RZ, !UPT, gsb0 ;  /* 0x00e00000081879f0 */ /* 0x000fe2000c0018ff */
[----:B------:R-:W-:Y:S01]  /*14e0*/  UIADD3 UR8, UR6, 0x2, URZ ;  /* 0x0000000206087890 */ /* 0x000fe2000fffe03f */
[----:B------:R-:W-:Y:S01]  /*14f0*/  MOV R225, UR13 ;  /* 0x0000000d00e17c02 */ /* 0x000fe20008000f00 */
[----:B------:R-:W-:Y:S01]  /*1500*/  UIADD3 UR9, UR7, 0x2, URZ ;  /* 0x0000000207097890 */ /* 0x000fe2000fffe03f */
[----:B------:R-:W-:Y:S01]  /*1510*/  UMOV UR15, 0x40000040 ;  /* 0x40000040000f7882 */ /* 0x000fe20000000000 */
[----:B------:R-:W-:-:S03]  /*1520*/  UIADD3 UR56, UR6, 0xa06, URZ ;  /* 0x00000a0606387890 */ /* 0x000fc6000fffe03f */
[----:B------:R-:W-:Y:S01]  /*1530*/  UMOV UR12, UR8 ;  /* 0x00000008000c7c82 */ /* 0x000fe20008000000 */
[----:B------:R-:W-:Y:S01]  /*1540*/  UIADD3 UR8, UR6, 0x4, URZ ;  /* 0x0000000406087890 */ /* 0x000fe2000fffe03f */
[----:B------:R-:W-:Y:S01]  /*1550*/  MOV R224, UR12 ;  /* 0x0000000c00e07c02 */ /* 0x000fe20008000f00 */
[----:B------:R-:W-:Y:S01]  /*1560*/  UMOV UR14, UR9 ;  /* 0x00000009000e7c82 */ /* 0x000fe20008000000 */
[----:B------:R-:W-:Y:S02]  /*1570*/  UIADD3 UR9, UR7, 0x4, URZ ;  /* 0x0000000407097890 */ /* 0x000fe4000fffe03f */
[----:B------:R-:W-:Y:S01]  /*1580*/  UIADD3 UR58, UR7, 0xa06, URZ ;  /* 0x00000a06073a7890 */ /* 0x000fe2000fffe03f */
[----:B------:R-:W-:Y:S01]  /*1590*/  UMOV UR57, 0x40000040 ;  /* 0x4000004000397882 */ /* 0x000fe20000000000 */
[----:B------:R-:W-:Y:S01]  /*15a0*/  UMOV UR59, 0x40000040 ;  /* 0x40000040003b7882 */ /* 0x000fe20000000000 */
[----:B------:R-:W-:Y:S02]  /*15b0*/  UIADD3 UR48, UR6, 0xc00, URZ ;  /* 0x00000c0006307890 */ /* 0x000fe4000fffe03f */
[----:B------:R-:W-:Y:S01]  /*15c0*/  UIADD3 UR50, UR7, 0xc00, URZ ;  /* 0x00000c0007327890 */ /* 0x000fe2000fffe03f */
[----:B------:R-:W-:Y:S01]  /*15d0*/  UMOV UR49, 0x40000040 ;  /* 0x4000004000317882 */ /* 0x000fe20000000000 */
[----:B------:R-:W-:Y:S01]  /*15e0*/  UMOV UR51, 0x40000040 ;  /* 0x4000004000337882 */ /* 0x000fe20000000000 */
[----:B------:R-:W-:Y:S01]  /*15f0*/  UIADD3 UR10, UR7, 0xc02, URZ ;  /* 0x00000c02070a7890 */ /* 0x000fe2000fffe03f */
[----:B------:R-:W-:Y:S01]  /*1600*/  UMOV UR11, 0x40000040 ;  /* 0x40000040000b7882 */ /* 0x000fe20000000000 */
[----:B------:R-:W-:-:S02]  /*1610*/  UIADD3 UR16, UR6, 0xc06, URZ ;  /* 0x00000c0606107890 */ /* 0x000fc4000fffe03f */
[----:B------:R-:W-:Y:S01]  /*1620*/  UIADD3 UR18, UR7, 0xc06, URZ ;  /* 0x00000c0607127890 */ /* 0x000fe2000fffe03f */
[----:B------:R-:W-:Y:S01]  /*1630*/  UMOV UR17, 0x40000040 ;  /* 0x4000004000117882 */ /* 0x000fe20000000000 */
[----:B------:R-:W-:Y:S01]  /*1640*/  UMOV UR19, 0x40000040 ;  /* 0x4000004000137882 */ /* 0x000fe20000000000 */
        /* <DEDUP_REMOVED lines=16> */
[----:B------:R-:W-:-:S04]  /*1750*/  UIADD3 UR36, UR36, 0x1, URZ ;  /* 0x0000000124247890 */ /* 0x000fc8000fffe03f */
[----:B------:R-:W-:-:S04]  /*1760*/  UISETP.NE.AND UP0, UPT, UR36, 0x5, UPT ;  /* 0x000000052400788c */ /* 0x000fc8000bf05270 */
[----:B------:R-:W-:Y:S01]  /*1770*/  USEL UR37, UR36, URZ, UP0 ;  /* 0x0000003f24257287 */ /* 0x000fe20008000000 */
[----:B------:R-:W-:Y:S02]  /*1780*/  WARPGROUP.DEPBAR.LE gsb0, 0x0 ;  /* 0x00008000000079c5 */ /* 0x000fe40000010000 */
[----:B------:R-:W-:-:S06]  /*1790*/  WARPGROUP.ARRIVE ;  /* 0x00000000000079c5 */ /* 0x000fcc0000000000 */
[----:B------:R-:W-:Y:S01]  /*17a0*/  HGMMA.64x64x16.F32.BF16 R24, gdesc[UR12], R24, gsb0 ;  /* 0x00e000000c1879f0 */ /* 0x000fe20008001818 */
[----:B------:R-:W-:Y:S01]  /*17b0*/  UMOV UR12, UR8 ;  /* 0x00000008000c7c82 */ /* 0x000fe20008000000 */
[----:B------:R-:W-:Y:S01]  /*17c0*/  UMOV UR13, 0x40000040 ;  /* 0x40000040000d7882 */ /* 0x000fe20000000000 */
[----:B------:R-:W-:Y:S01]  /*17d0*/  UMOV UR14, UR9 ;  /* 0x00000009000e7c82 */ /* 0x000fe20008000000 */
[----:B------:R-:W-:Y:S01]  /*17e0*/  UMOV UR15, 0x40000040 ;  /* 0x40000040000f7882 */ /* 0x000fe20000000000 */
[----:B------:R-:W-:Y:S01]  /*17f0*/  UIADD3 UR8, UR6, 0x6, URZ ;  /* 0x0000000606087890 */ /* 0x000fe2000fffe03f */
[----:B------:R-:W-:Y:S01]  /*1800*/  IMAD.U32 R222, RZ, RZ, UR12 ;  /* 0x0000000cffde7e24 */ /* 0x000fe2000f8e00ff */
[----:B------:R-:W-:Y:S01]  /*1810*/  UIADD3 UR9, UR7, 0x6, URZ ;  /* 0x0000000607097890 */ /* 0x000fe2000fffe03f */
[----:B------:R-:W-:Y:S01]  /*1820*/  MOV R223, UR13 ;  /* 0x0000000d00df7c02 */ /* 0x000fe20008000f00 */
        /* <DEDUP_REMOVED lines=8> */
[----:B------:R-:W-:Y:S01]  /*18b0*/  MOV R220, UR12 ;  /* 0x0000000c00dc7c02 */ /* 0x000fe20008000f00 */
[----:B------:R-:W-:Y:S01]  /*18c0*/  UIADD3 UR9, UR7, 0x200, URZ ;  /* 0x0000020007097890 */ /* 0x000fe2000fffe03f */
[----:B------:R-:W-:Y:S01]  /*18d0*/  IMAD.U32 R221, RZ, RZ, UR13 ;  /* 0x0000000dffdd7e24 */ /* 0x000fe2000f8e00ff */
        /* <DEDUP_REMOVED lines=207> */
[----:B------:R-:W-:Y:S01]  /*25d0*/  UMOV UR9, 0x40000040 ;  /* 0x4000004000097882 */ /* 0x000fe20000000000 */
[----:B------:R-:W-:Y:S01]  /*25e0*/  MOV R23, UR13 ;  /* 0x0000000d00177c02 */ /* 0x000fe20008000f00 */
[----:B------:R-:W-:Y:S02]  /*25f0*/  WARPGROUP.DEPBAR.LE gsb0, 0x0 ;  /* 0x00008000000079c5 */ /* 0x000fe40000010000 */
[----:B------:R-:W-:-:S06]  /*2600*/  WARPGROUP.ARRIVE ;  /* 0x00000000000079c5 */ /* 0x000fcc0000000000 */
[----:B------:R-:W-:Y:S01]  /*2610*/  HGMMA.64x64x16.F32.BF16 R24, gdesc[UR12], R24, gsb0 ;  /* 0x00e000000c1879f0 */ /* 0x000fe20008001818 */
[----:B------:R-:W-:Y:S02]  /*2620*/  UIADD3 UR12, UR6, 0xc04, URZ ;  /* 0x00000c04060c7890 */ /* 0x000fe4000fffe03f */
[----:B------:R-:W-:Y:S01]  /*2630*/  UIADD3 UR14, UR7, 0xc04, URZ ;  /* 0x00000c04070e7890 */ /* 0x000fe2000fffe03f */
[----:B------:R-:W-:Y:S01]  /*2640*/  UMOV UR13, 0x40000040 ;  /* 0x40000040000d7882 */ /* 0x000fe20000000000 */
[----:B------:R-:W-:Y:S01]  /*2650*/  UMOV UR15, 0x40000040 ;  /* 0x40000040000f7882 */ /* 0x000fe20000000000 */
[----:B------:R-:W-:Y:S01]  /*2660*/  ULDC UR6, c[0x0][0x604] ;  /* 0x0001810000067ab9 */ /* 0x000fe20000000800 */
[----:B------:R-:W-:Y:S02]  /*2670*/  WARPGROUP.DEPBAR.LE gsb0, 0x0 ;  /* 0x00008000000079c5 */ /* 0x000fe40000010000 */
[----:B------:R-:W-:-:S06]  /*2680*/  WARPGROUP.ARRIVE ;  /* 0x00000000000079c5 */ /* 0x000fcc0000000000 */
[----:B------:R-:W-:Y:S03]  /*2690*/  HGMMA.64x64x16.F32.BF16 R24, gdesc[UR56], R24, gsb0 ;  /* 0x00e00000381879f0 */ /* 0x000fe60008001818 */
        /* <DEDUP_REMOVED lines=25> */
[----:B------:R-:W-:Y:S01]  /*2830*/  FMNMX R3, R24, R25, !PT ;  /* 0x0000001918037209 */ /* 0x000fe20007800000 */
[----:B------:R1:W-:Y:S01]  /*2840*/  SYNCS.ARRIVE.TRANS64.A1T0 RZ, [R0+UR32], RZ ;  /* 0x000000ff00ff79a7 */ /* 0x0003e20008100020 */
[----:B------:R-:W-:-:S04]  /*2850*/  FMNMX R5, R26, R27, !PT ;  /* 0x0000001b1a057209 */ /* 0x000fc80007800000 */
[----:B------:R-:W-:Y:S02]  /*2860*/  FMNMX R2, R30, R5, !PT ;  /* 0x000000051e027209 */ /* 0x000fe40007800000 */
[----:B-1----:R-:W-:Y:S02]  /*2870*/  FMNMX R0, R28, R3, !PT ;  /* 0x000000031c007209 */ /* 0x002fe40007800000 */
[----:B------:R-:W-:Y:S02]  /*2880*/  FMNMX R5, R31, R2, !PT ;  /* 0x000000021f057209 */ /* 0x000fe40007800000 */
[----:B------:R-:W-:Y:S02]  /*2890*/  FMNMX R3, R29, R0, !PT ;  /* 0x000000001d037209 */ /* 0x000fe40007800000 */
[----:B------:R-:W-:Y:S02]  /*28a0*/  FMNMX R2, R34, R5, !PT ;  /* 0x0000000522027209 */ /* 0x000fe40007800000 */
[----:B------:R-:W-:-:S02]  /*28b0*/  FMNMX R0, R32, R3, !PT ;  /* 0x0000000320007209 */ /* 0x000fc40007800000 */
[----:B------:R-:W-:Y:S02]  /*28c0*/  FMNMX R5, R35, R2, !PT ;  /* 0x0000000223057209 */ /* 0x000fe40007800000 */
[----:B------:R-:W-:Y:S02]  /*28d0*/  FMNMX R3, R33, R0, !PT ;  /* 0x0000000021037209 */ /* 0x000fe40007800000 */
        /* <DEDUP_REMOVED lines=19> */
[----:B------:R-:W-:-:S03]  /*2a10*/  FMNMX R0, R53, R0, !PT ;  /* 0x0000000035007209 */ /* 0x000fc60007800000 */
[----:B------:R-:W1:Y:S04]  /*2a20*/  SHFL.BFLY PT, R5, R2, 0x1, 0x1f ;  /* 0x0c201f0002057f89 */ /* 0x000e6800000e0000 */
[----:B------:R-:W2:Y:S01]  /*2a30*/  SHFL.BFLY PT, R3, R0, 0x1, 0x1f ;  /* 0x0c201f0000037f89 */ /* 0x000ea200000e0000 */
[----:B-1----:R-:W-:Y:S02]  /*2a40*/  FMNMX R5, R2, R5, !PT ;  /* 0x0000000502057209 */ /* 0x002fe40007800000 */
[----:B--2---:R-:W-:-:S03]  /*2a50*/  FMNMX R3, R0, R3, !PT ;  /* 0x0000000300037209 */ /* 0x004fc60007800000 */
[----:B------:R-:W1:Y:S04]  /*2a60*/  SHFL.BFLY PT, R12, R5, 0x2, 0x1f ;  /* 0x0c401f00050c7f89 */ /* 0x000e6800000e0000 */
[----:B------:R-:W2:Y:S01]  /*2a70*/  SHFL.BFLY PT, R4, R3, 0x2, 0x1f ;  /* 0x0c401f0003047f89 */ /* 0x000ea200000e0000 */
[----:B-1----:R-:W-:Y:S02]  /*2a80*/  FMNMX R12, R5, R12, !PT ;  /* 0x0000000c050c7209 */ /* 0x002fe40007800000 */
[----:B--2---:R-:W-:Y:S02]  /*2a90*/  FMNMX R13, R3, R4, !PT ;  /* 0x00000004030d7209 */ /* 0x004fe40007800000 */
[----:B------:R-:W-:Y:S02]  /*2aa0*/  FSETP.NEU.AND P2, PT, R12, -INF , PT ;  /* 0xff8000000c00780b */ /* 0x000fe40003f4d000 */
[----:B------:R-:W-:-:S02]  /*2ab0*/  FSETP.NEU.AND P1, PT, R13, -INF , PT ;  /* 0xff8000000d00780b */ /* 0x000fc40003f2d000 */
[----:B------:R-:W-:Y:S02]  /*2ac0*/  FSEL R0, R12, RZ, P2 ;  /* 0x000000ff0c007208 */ /* 0x000fe40001000000 */
[----:B------:R-:W-:-:S03]  /*2ad0*/  FSEL R4, R13, RZ, P1 ;  /* 0x000000ff0d047208 */ /* 0x000fc60000800000 */
[----:B------:R-:W-:Y:S02]  /*2ae0*/  FMUL R0, R0, UR6 ;  /* 0x0000000600007c20 */ /* 0x000fe40008400000 */
[----:B------:R-:W-:Y:S02]  /*2af0*/  FMUL R4, R4, UR6 ;  /* 0x0000000604047c20 */ /* 0x000fe40008400000 */
[--C-:B------:R-:W-:Y:S01]  /*2b00*/  FFMA R26, R26, UR6, -R0.reuse ;  /* 0x000000061a1a7c23 */ /* 0x100fe20008000800 */
[----:B------:R-:W-:Y:S01]  /*2b10*/  FFMA R30, R30, UR6, -R0 ;  /* 0x000000061e1e7c23 */ /* 0x000fe20008000800 */
[--C-:B------:R-:W-:Y:S01]  /*2b20*/  FFMA R25, R25, UR6, -R4.reuse ;  /* 0x0000000619197c23 */ /* 0x100fe20008000804 */
[--C-:B------:R-:W-:Y:S01]  /*2b30*/  FFMA R24, R24, UR6, -R4.reuse ;  /* 0x0000000618187c23 */ /* 0x100fe20008000804 */
[--C-:B------:R-:W-:Y:S01]  /*2b40*/  FFMA R29, R29, UR6, -R4.reuse ;  /* 0x000000061d1d7c23 */ /* 0x100fe20008000804 */
[--C-:B------:R-:W-:Y:S01]  /*2b50*/  FFMA R28, R28, UR6, -R4.reuse ;  /* 0x000000061c1c7c23 */ /* 0x100fe20008000804 */
[--C-:B------:R-:W-:Y:S01]  /*2b60*/  FFMA R32, R32, UR6, -R4.reuse ;  /* 0x0000000620207c23 */ /* 0x100fe20008000804 */
[----:B------:R-:W-:Y:S01]  /*2b70*/  FSETP.GEU.AND P1, PT, R25, -126, PT ;  /* 0xc2fc00001900780b */ /* 0x000fe20003f2e000 */
[--C-:B------:R-:W-:Y:S01]  /*2b80*/  FFMA R33, R33, UR6, -R4.reuse ;  /* 0x0000000621217c23 */ /* 0x100fe20008000804 */
[----:B------:R-:W-:Y:S01]  /*2b90*/  FSETP.GEU.AND P6, PT, R24, -126, PT ;  /* 0xc2fc00001800780b */ /* 0x000fe20003fce000 */
[--C-:B------:R-:W-:Y:S01]  /*2ba0*/  FFMA R36, R36, UR6, -R4.reuse ;  /* 0x0000000624247c23 */ /* 0x100fe20008000804 */
[--C-:B------:R-:W-:Y:S01]  /*2bb0*/  FFMA R37, R37, UR6, -R4.reuse ;  /* 0x0000000625257c23 */ /* 0x100fe20008000804 */
[----:B------:R-:W-:Y:S01]  /*2bc0*/  FSETP.GEU.AND P3, PT, R29, -126, PT ;  /* 0xc2fc00001d00780b */ /* 0x000fe20003f6e000 */
[--C-:B------:R-:W-:Y:S01]  /*2bd0*/  FFMA R40, R40, UR6, -R4.reuse ;  /* 0x0000000628287c23 */ /* 0x100fe20008000804 */
[----:B------:R-:W-:Y:S01]  /*2be0*/  FSETP.GEU.AND P2, PT, R28, -126, PT ;  /* 0xc2fc00001c00780b */ /* 0x000fe20003f4e000 */
[--C-:B------:R-:W-:Y:S01]  /*2bf0*/  FFMA R41, R41, UR6, -R4.reuse ;  /* 0x0000000629297c23 */ /* 0x100fe20008000804 */
[----:B------:R-:W-:Y:S01]  /*2c00*/  FSETP.GEU.AND P4, PT, R32, -126, PT ;  /* 0xc2fc00002000780b */ /* 0x000fe20003f8e000 */
[--C-:B------:R-:W-:Y:S01]  /*2c10*/  FFMA R44, R44, UR6, -R4.reuse ;  /* 0x000000062c2c7c23 */ /* 0x100fe20008000804 */
[----:B------:R-:W-:Y:S01]  /*2c20*/  FSETP.GEU.AND P5, PT, R33, -126, PT ;  /* 0xc2fc00002100780b */ /* 0x000fe20003fae000 */
[--C-:B------:R-:W-:Y:S01]  /*2c30*/  FFMA R48, R48, UR6, -R4.reuse ;  /* 0x0000000630307c23 */ /* 0x100fe20008000804 */
[----:B------:R-:W-:Y:S01]  /*2c40*/  @!P1 FMUL R25, R25, 0.5 ;  /* 0x3f00000019199820 */ /* 0x000fe20000400000 */
[--C-:B------:R-:W-:Y:S01]  /*2c50*/  FFMA R45, R45, UR6, -R4.reuse ;  /* 0x000000062d2d7c23 */ /* 0x100fe20008000804 */
[----:B------:R-:W-:Y:S01]  /*2c60*/  @!P6 FMUL R24, R24, 0.5 ;  /* 0x3f0000001818e820 */ /* 0x000fe20000400000 */
[--C-:B------:R-:W-:Y:S01]  /*2c70*/  FFMA R49, R49, UR6, -R4.reuse ;  /* 0x0000000631317c23 */ /* 0x100fe20008000804 */
[--C-:B------:R-:W-:Y:S01]  /*2c80*/  FFMA R52, R52, UR6, -R4.reuse ;  /* 0x0000000634347c23 */ /* 0x100fe20008000804 */
[----:B------:R-:W-:Y:S01]  /*2c90*/  @!P3 FMUL R29, R29, 0.5 ;  /* 0x3f0000001d1db820 */ /* 0x000fe20000400000 */
[----:B------:R-:W1:Y:S01]  /*2ca0*/  MUFU.EX2 R164, R24 ;  /* 0x0000001800a47308 */ /* 0x000e620000000800 */
[----:B------:R-:W-:Y:S01]  /*2cb0*/  @!P2 FMUL R28, R28, 0.5 ;  /* 0x3f0000001c1ca820 */ /* 0x000fe20000400000 */
[----:B------:R-:W-:Y:S01]  /*2cc0*/  FFMA R4, R53, UR6, -R4 ;  /* 0x0000000635047c23 */ /* 0x000fe20008000804 */
[----:B------:R-:W-:Y:S01]  /*2cd0*/  @!P4 FMUL R32, R32, 0.5 ;  /* 0x3f0000002020c820 */ /* 0x000fe20000400000 */
[--C-:B------:R-:W-:Y:S01]  /*2ce0*/  FFMA R27, R27, UR6, -R0.reuse ;  /* 0x000000061b1b7c23 */ /* 0x100fe20008000800 */
[----:B------:R-:W-:Y:S01]  /*2cf0*/  @!P5 FMUL R33, R33, 0.5 ;  /* 0x3f0000002121d820 */ /* 0x000fe20000400000 */
[--C-:B------:R-:W-:Y:S01]  /*2d00*/  FFMA R31, R31, UR6, -R0.reuse ;  /* 0x000000061f1f7c23 */ /* 0x100fe20008000800 */
[--C-:B------:R-:W-:Y:S01]  /*2d10*/  FFMA R34, R34, UR6, -R0.reuse ;  /* 0x0000000622227c23 */ /* 0x100fe20008000800 */
[----:B------:R-:W2:Y:S01]  /*2d20*/  MUFU.EX2 R25, R25 ;  /* 0x0000001900197308 */ /* 0x000ea20000000800 */
[--C-:B------:R-:W-:Y:S01]  /*2d30*/  FFMA R38, R38, UR6, -R0.reuse ;  /* 0x0000000626267c23 */ /* 0x100fe20008000800 */
[--C-:B------:R-:W-:Y:S01]  /*2d40*/  FFMA R42, R42, UR6, -R0.reuse ;  /* 0x000000062a2a7c23 */ /* 0x100fe20008000800 */
[--C-:B------:R-:W-:Y:S01]  /*2d50*/  FFMA R35, R35, UR6, -R0.reuse ;  /* 0x0000000623237c23 */ /* 0x100fe20008000800 */
[--C-:B------:R-:W-:Y:S01]  /*2d60*/  FFMA R39, R39, UR6, -R0.reuse ;  /* 0x0000000627277c23 */ /* 0x100fe20008000800 */
[--C-:B------:R-:W-:Y:S01]  /*2d70*/  FFMA R43, R43, UR6, -R0.reuse ;  /* 0x000000062b2b7c23 */ /* 0x100fe20008000800 */
[--C-:B------:R-:W-:Y:S01]  /*2d80*/  FFMA R46, R46, UR6, -R0.reuse ;  /* 0x000000062e2e7c23 */ /* 0x100fe20008000800 */
[--C-:B------:R-:W-:Y:S01]  /*2d90*/  FFMA R50, R50, UR6, -R0.reuse ;  /* 0x0000000632327c23 */ /* 0x100fe20008000800 */
[----:B------:R-:W3:Y:S01]  /*2da0*/  MUFU.EX2 R166, R28 ;  /* 0x0000001c00a67308 */ /* 0x000ee20000000800 */
[----:B-1----:R-:W-:Y:S01]  /*2db0*/  @!P6 FMUL R164, R164, R164 ;  /* 0x000000a4a4a4e220 */ /* 0x002fe20000400000 */
[----:B------:R-:W-:Y:S01]  /*2dc0*/  FSETP.GEU.AND P6, PT, R36, -126, PT ;  /* 0xc2fc00002400780b */ /* 0x000fe20003fce000 */
[--C-:B------:R-:W-:Y:S01]  /*2dd0*/  FFMA R47, R47, UR6, -R0.reuse ;  /* 0x000000062f2f7c23 */ /* 0x100fe20008000800 */
[--C-:B------:R-:W-:Y:S01]  /*2de0*/  FFMA R51, R51, UR6, -R0.reuse ;  /* 0x0000000633337c23 */ /* 0x100fe20008000800 */
[--C-:B------:R-:W-:Y:S01]  /*2df0*/  FFMA R54, R54, UR6, -R0.reuse ;  /* 0x0000000636367c23 */ /* 0x100fe20008000800 */
[----:B------:R-:W-:Y:S01]  /*2e00*/  FFMA R55, R55, UR6, -R0 ;  /* 0x0000000637377c23 */ /* 0x000fe20008000800 */
[----:B------:R-:W-:Y:S01]  /*2e10*/  USEL UR6, URZ, 0x1, UP0 ;  /* 0x000000013f067887 */ /* 0x000fe20008000000 */
[----:B------:R-:W1:Y:S01]  /*2e20*/  MUFU.EX2 R29, R29 ;  /* 0x0000001d001d7308 */ /* 0x000e620000000800 */
[----:B--2---:R-:W-:Y:S01]  /*2e30*/  @!P1 FMUL R25, R25, R25 ;  /* 0x0000001919199220 */ /* 0x004fe20000400000 */
[----:B------:R-:W-:-:S03]  /*2e40*/  FSETP.GEU.AND P1, PT, R37, -126, PT ;  /* 0xc2fc00002500780b */ /* 0x000fc60003f2e000 */
[----:B------:R-:W-:Y:S02]  /*2e50*/  LOP3.LUT R16, R16, UR6, RZ, 0x3c, !PT ;  /* 0x0000000610107c12 */ /* 0x000fe4000f8e3cff */
[----:B------:R-:W-:Y:S01]  /*2e60*/  @!P6 FMUL R36, R36, 0.5 ;  /* 0x3f0000002424e820 */ /* 0x000fe20000400000 */
[----:B------:R-:W2:Y:S01]  /*2e70*/  MUFU.EX2 R160, R32 ;  /* 0x0000002000a07308 */ /* 0x000ea20000000800 */
[----:B---3--:R-:W-:Y:S01]  /*2e80*/  @!P2 FMUL R166, R166, R166 ;  /* 0x000000a6a6a6a220 */ /* 0x008fe20000400000 */
[----:B------:R-:W-:-:S05]  /*2e90*/  FSETP.GEU.AND P2, PT, R40, -126, PT ;  /* 0xc2fc00002800780b */ /* 0x000fca0003f4e000 */
[----:B------:R-:W-:Y:S01]  /*2ea0*/  @!P1 FMUL R37, R37, 0.5 ;  /* 0x3f00000025259820 */ /* 0x000fe20000400000 */
[----:B------:R-:W3:Y:S01]  /*2eb0*/  MUFU.EX2 R162, R36 ;  /* 0x0000002400a27308 */ /* 0x000ee20000000800 */
[----:B-1----:R-:W-:Y:S01]  /*2ec0*/  @!P3 FMUL R29, R29, R29 ;  /* 0x0000001d1d1db220 */ /* 0x002fe20000400000 */
[----:B------:R-:W-:-:S05]  /*2ed0*/  FSETP.GEU.AND P3, PT, R41, -126, PT ;  /* 0xc2fc00002900780b */ /* 0x000fca0003f6e000 */
[----:B------:R-:W-:Y:S01]  /*2ee0*/  @!P2 FMUL R40, R40, 0.5 ;  /* 0x3f0000002828a820 */ /* 0x000fe20000400000 */
[----:B------:R-:W1:Y:S01]  /*2ef0*/  MUFU.EX2 R33, R33 ;  /* 0x0000002100217308 */ /* 0x000e620000000800 */
[----:B--2---:R-:W-:Y:S01]  /*2f00*/  @!P4 FMUL R160, R160, R160 ;  /* 0x000000a0a0a0c220 */ /* 0x004fe20000400000 */
[----:B------:R-:W-:-:S05]  /*2f10*/  FSETP.GEU.AND P4, PT, R44, -126, PT ;  /* 0xc2fc00002c00780b */ /* 0x000fca0003f8e000 */
        /* <DEDUP_REMOVED lines=15> */
[----:B------:R-:W-:-:S03]  /*3010*/  FSETP.GEU.AND P2, PT, R52, -126, PT ;  /* 0xc2fc00003400780b */ /* 0x000fc60003f4e000 */
[----:B------:R-:W-:Y:S01]  /*3020*/  FADD R10, R164, R3 ;  /* 0x00000003a40a7221 */ /* 0x000fe20000000000 */
[----:B------:R-:W-:Y:S01]  /*3030*/  F2FP.BF16.F32.PACK_AB R164, R25, R164 ;  /* 0x000000a419a4723e */ /* 0x000fe200000010ff */
[----:B------:R-:W-:Y:S01]  /*3040*/  @!P1 FMUL R49, R49, 0.5 ;  /* 0x3f00000031319820 */ /* 0x000fe20000400000 */
[----:B------:R-:W3:Y:S01]  /*3050*/  MUFU.EX2 R7, R48 ;  /* 0x0000003000077308 */ /* 0x000ee20000000800 */
[----:B-1----:R-:W-:Y:S01]  /*3060*/  @!P3 FMUL R156, R156, R156 ;  /* 0x0000009c9c9cb220 */ /* 0x002fe20000400000 */
[----:B------:R-:W-:-:S03]  /*3070*/  FSETP.GEU.AND P3, PT, R4, -126, PT ;  /* 0xc2fc00000400780b */ /* 0x000fc60003f6e000 */
[----:B------:R-:W-:Y:S01]  /*3080*/  FADD R11, R25, R156 ;  /* 0x0000009c190b7221 */ /* 0x000fe20000000000 */
[----:B------:R-:W-:Y:S01]  /*3090*/  F2FP.BF16.F32.PACK_AB R156, R156, R3 ;  /* 0x000000039c9c723e */ /* 0x000fe200000010ff */
[----:B------:R-:W-:Y:S01]  /*30a0*/  @!P2 FMUL R52, R52, 0.5 ;  /* 0x3f0000003434a820 */ /* 0x000fe20000400000 */
[----:B------:R-:W1:Y:S01]  /*30b0*/  MUFU.EX2 R158, R45 ;  /* 0x0000002d009e7308 */ /* 0x000e620000000800 */
[----:B--2---:R-:W-:Y:S01]  /*30c0*/  @!P4 FMUL R5, R5, R5 ;  /* 0x000000050505c220 */ /* 0x004fe20000400000 */
[----:B------:R-:W-:-:S03]  /*30d0*/  FSETP.GEU.AND P4, PT, R26, -126, PT ;  /* 0xc2fc00001a00780b */ /* 0x000fc60003f8e000 */
[----:B------:R-:W-:Y:S01]  /*30e0*/  FADD R14, R166, R5 ;  /* 0x00000005a60e7221 */ /* 0x000fe20000000000 */
[----:B------:R-:W-:Y:S01]  /*30f0*/  F2FP.BF16.F32.PACK_AB R166, R29, R166 ;  /* 0x000000a61da6723e */ /* 0x000fe200000010ff */
        /* <DEDUP_REMOVED lines=9> */
[----:B------:R-:W-:Y:S01]  /*3190*/  FSETP.GEU.AND P5, PT, R27, -126, PT ;  /* 0xc2fc00001b00780b */ /* 0x000fe20003fae000 */
[----:B------:R-:W-:Y:S02]  /*31a0*/  FADD R10, R10, R17 ;  /* 0x000000110a0a7221 */ /* 0x000fe40000000000 */
        /* <DEDUP_REMOVED lines=11> */
[----:B------:R-:W-:Y:S01]  /*3260*/  FSETP.GEU.AND P2, PT, R34, -126, PT ;  /* 0xc2fc00002200780b */ /* 0x000fe20003f4e000 */
[----:B------:R-:W-:Y:S02]  /*3270*/  FADD R11, R11, R18 ;  /* 0x000000120b0b7221 */ /* 0x000fe40000000000 */
[----:B------:R-:W-:Y:S01]  /*3280*/  FADD R19, R162, R9 ;  /* 0x00000009a2137221 */ /* 0x000fe20000000000 */
[----:B------:R-:W-:Y:S01]  /*3290*/  F2FP.BF16.F32.PACK_AB R162, R37, R162 ;  /* 0x000000a225a2723e */ /* 0x000fe200000010ff */
[----:B------:R-:W-:Y:S01]  /*32a0*/  @!P1 FMUL R31, R31, 0.5 ;  /* 0x3f0000001f1f9820 */ /* 0x000fe20000400000 */
[----:B------:R-:W3:Y:S01]  /*32b0*/  MUFU.EX2 R154, R4 ;  /* 0x00000004009a7308 */ /* 0x000ee20000000800 */
[----:B-1----:R-:W-:Y:S01]  /*32c0*/  @!P4 FMUL R165, R165, R165 ;  /* 0x000000a5a5a5c220 */ /* 0x002fe20000400000 */
[----:B------:R-:W-:Y:S01]  /*32d0*/  FSETP.GEU.AND P4, PT, R38, -126, PT ;  /* 0xc2fc00002600780b */ /* 0x000fe20003f8e000 */
[----:B------:R-:W-:-:S04]  /*32e0*/  FADD R19, R14, R19 ;  /* 0x000000130e137221 */ /* 0x000fc80000000000 */
[----:B------:R-:W-:Y:S01]  /*32f0*/  @!P2 FMUL R34, R34, 0.5 ;  /* 0x3f0000002222a820 */ /* 0x000fe20000400000 */
[----:B------:R-:W1:Y:S01]  /*3300*/  MUFU.EX2 R2, R27 ;  /* 0x0000001b00027308 */ /* 0x000e620000000800 */
[----:B--2---:R-:W-:Y:S01]  /*3310*/  @!P6 FMUL R167, R167, R167 ;  /* 0x000000a7a7a7e220 */ /* 0x004fe20000400000 */
[----:B------:R-:W-:Y:S01]  /*3320*/  FSETP.GEU.AND P6, PT, R42, -126, PT ;  /* 0xc2fc00002a00780b */ /* 0x000fe20003fce000 */
[----:B------:R-:W-:-:S04]  /*3330*/  FADD R10, R10, R19 ;  /* 0x000000130a0a7221 */ /* 0x000fc80000000000 */
        /* <DEDUP_REMOVED lines=46> */
[----:B---3--:R-:W-:-:S04]  /*3620*/  @!P2 FMUL R46, R46, R46 ;  /* 0x0000002e2e2ea220 */ /* 0x008fc80000400000 */
[----:B------:R-:W-:Y:S01]  /*3630*/  FADD R17, R167, R46 ;  /* 0x0000002ea7117221 */ /* 0x000fe20000000000 */
[----:B------:R-:W-:Y:S01]  /*3640*/  F2FP.BF16.F32.PACK_AB R167, R4, R167 ;  /* 0x000000a704a7723e */ /* 0x000fe200000010ff */
[----:B------:R-:W-:Y:S01]  /*3650*/  @!P1 FMUL R55, R55, 0.5 ;  /* 0x3f00000037379820 */ /* 0x000fe20000400000 */
[----:B------:R-:W3:Y:S01]  /*3660*/  MUFU.EX2 R153, R51 ;  /* 0x0000003300997308 */ /* 0x000ee20000000800 */
[----:B-1----:R-:W-:-:S04]  /*3670*/  @!P3 FMUL R159, R159, R159 ;  /* 0x0000009f9f9fb220 */ /* 0x002fc80000400000 */
[----:B------:R-:W-:Y:S01]  /*3680*/  FADD R18, R4, R159 ;  /* 0x0000009f04127221 */ /* 0x000fe20000000000 */
[----:B------:R-:W-:Y:S02]  /*3690*/  F2FP.BF16.F32.PACK_AB R159, R159, R46 ;  /* 0x0000002e9f9f723e */ /* 0x000fe400000010ff */
[----:B------:R-:W1:Y:S01]  /*36a0*/  MUFU.EX2 R0, R54 ;  /* 0x0000003600007308 */ /* 0x000e620000000800 */
[----:B--2---:R-:W-:-:S04]  /*36b0*/  @!P4 FMUL R50, R50, R50 ;  /* 0x000000323232c220 */ /* 0x004fc80000400000 */
[----:B------:R-:W-:Y:S01]  /*36c0*/  FADD R21, R161, R50 ;  /* 0x00000032a1157221 */ /* 0x000fe20000000000 */
[----:B------:R-:W-:Y:S02]  /*36d0*/  F2FP.BF16.F32.PACK_AB R161, R6, R161 ;  /* 0x000000a106a1723e */ /* 0x000fe400000010ff */
[----:B------:R-:W2:Y:S01]  /*36e0*/  MUFU.EX2 R155, R55 ;  /* 0x00000037009b7308 */ /* 0x000ea20000000800 */
[----:B---3--:R-:W-:Y:S01]  /*36f0*/  @!P5 FMUL R153, R153, R153 ;  /* 0x000000999999d220 */ /* 0x008fe20000400000 */
[----:B------:R-:W-:Y:S01]  /*3700*/  FADD R14, R14, R21 ;  /* 0x000000150e0e7221 */ /* 0x000fe20000000000 */
[----:B------:R-:W-:Y:S02]  /*3710*/  FADD R21, R10, R11 ;  /* 0x0000000b0a157221 */ /* 0x000fe40000000000 */
[----:B------:R-:W-:Y:S01]  /*3720*/  FADD R24, R6, R153 ;  /* 0x0000009906187221 */ /* 0x000fe20000000000 */
[----:B------:R-:W-:Y:S01]  /*3730*/  F2FP.BF16.F32.PACK_AB R153, R153, R50 ;  /* 0x000000329999723e */ /* 0x000fe200000010ff */
[----:B-1----:R-:W-:-:S02]  /*3740*/  @!P6 FMUL R0, R0, R0 ;  /* 0x000000000000e220 */ /* 0x002fc40000400000 */
[----:B------:R-:W-:Y:S02]  /*3750*/  FADD R15, R15, R24 ;  /* 0x000000180f0f7221 */ /* 0x000fe40000000000 */
[----:B------:R-:W-:Y:S01]  /*3760*/  FADD R26, R163, R0 ;  /* 0x00000000a31a7221 */ /* 0x000fe20000000000 */
[C---:B------:R-:W-:Y:S01]  /*3770*/  F2FP.BF16.F32.PACK_AB R163, R8.reuse, R163 ;  /* 0x000000a308a3723e */ /* 0x040fe200000010ff */
[----:B--2---:R-:W-:Y:S02]  /*3780*/  @!P1 FMUL R155, R155, R155 ;  /* 0x0000009b9b9b9220 */ /* 0x004fe40000400000 */
[----:B------:R-:W-:Y:S02]  /*3790*/  FADD R17, R17, R26 ;  /* 0x0000001a11117221 */ /* 0x000fe40000000000 */
[----:B------:R-:W-:Y:S02]  /*37a0*/  FADD R27, R8, R155 ;  /* 0x0000009b081b7221 */ /* 0x000fe40000000000 */
[----:B------:R-:W-:-:S02]  /*37b0*/  FADD R14, R14, R17 ;  /* 0x000000110e0e7221 */ /* 0x000fc40000000000 */
[----:B------:R-:W-:-:S04]  /*37c0*/  FADD R18, R18, R27 ;  /* 0x0000001b12127221 */ /* 0x000fc80000000000 */
[----:B------:R-:W-:-:S04]  /*37d0*/  FADD R15, R15, R18 ;  /* 0x000000120f0f7221 */ /* 0x000fc80000000000 */
[----:B------:R-:W-:Y:S01]  /*37e0*/  FADD R20, R14, R15 ;  /* 0x0000000f0e147221 */ /* 0x000fe20000000000 */
[----:B------:R-:W-:Y:S06]  /*37f0*/  @!P0 BRA `(.L_x_21) ;  /* 0x0000000000048947 */ /* 0x000fec0003800000 */
[----:B------:R-:W-:Y:S01]  /*3800*/  BPT.TRAP 0x1 ;  /* 0x000000040000795c */ /* 0x000fe20000300000 */
.L_x_21:
[----:B------:R-:W-:Y:S01]  /*3810*/  ULEA UR6, UR37, UR4, 0x3 ;  /* 0x0000000425067291 */ /* 0x000fe2000f8e183f */
[----:B------:R-:W-:-:S08]  /*3820*/  SHF.L.U32 R2, R16, 0x1f, RZ ;  /* 0x0000001f10027819 */ /* 0x000fd000000006ff */
[----:B------:R-:W1:Y:S02]  /*3830*/  SYNCS.PHASECHK.TRANS64.TRYWAIT P1, [UR6+0x74400], R2 ;  /* 0x07440002ff0075a7 */ /* 0x000e640008020146 */
[----:B-1----:R-:W-:Y:S05]  /*3840*/  @!P1 BRA `(.L_x_22) ;  /* 0x0000017c00a09947 */ /* 0x002fea0003800000 */
.L_x_140:
[----:B------:R-:W-:Y:S01]  /*3850*/  ULOP3.LUT UR38, UR38, 0x2000000, URZ, 0xfc, !UPT ;  /* 0x0200000026267892 */ /* 0x000fe2000f8efc3f */
[----:B------:R-:W-:Y:S01]  /*3860*/  WARPGROUP.ARRIVE ;  /* 0x00000000000079c5 */ /* 0x000fe20000000000 */
[----:B------:R-:W-:Y:S01]  /*3870*/  UMOV UR7, 0x40000040 ;  /* 0x4000004000077882 */ /* 0x000fe20000000000 */
[----:B------:R-:W-:Y:S01]  /*3880*/  STL [R1+0x56c], R155 ;  /* 0x00056c9b01007387 */ /* 0x000fe20000100800 */
[----:B------:R-:W-:Y:S01]  /*3890*/  ULEA UR6, UR37, UR38, 0xc ;  /* 0x0000002625067291 */ /* 0x000fe2000f8e603f */
[----:B------:R-:W-:Y:S02]  /*38a0*/  UMOV UR11, 0x40000040 ;  /* 0x40000040000b7882 */ /* 0x000fe40000000000 */
[----:B------:R-:W-:Y:S04]  /*38b0*/  STL [R1+0x568], R0 ;  /* 0x0005680001007387 */ /* 0x000fe80000100800 */
[----:B------:R-:W-:Y:S02]  /*38c0*/  STL [R1+0x564], R152 ;  /* 0x0005649801007387 */ /* 0x000fe40000100800 */
[----:B------:R-:W-:Y:S01]  /*38d0*/  HGMMA.64x256x16.F32.BF16 R24, R164, gdesc[UR4].tnspB, RZ, !UPT, gsb0 ;  /* 0x43e00004a4187df0 */ /* 0x000fe2000c0018ff */
[----:B------:R-:W-:Y:S01]  /*38e0*/  UIADD3 UR7, UR6, 0x800, URZ ;  /* 0x0000080006077890 */ /* 0x000fe2000fffe03f */
[----:B------:R-:W-:Y:S04]  /*38f0*/  STL [R1+0x560], R153 ;  /* 0x0005609901007387 */ /* 0x000fe80000100800 */
[----:B------:R-:W-:Y:S02]  /*3900*/  STL [R1+0x55c], R154 ;  /* 0x00055c9a01007387 */ /* 0x000fe40000100800 */
[----:B------:R-:W-:-:S02]  /*3910*/  UMOV UR10, UR7 ;  /* 0x00000007000a7c82 */ /* 0x000fc40008000000 */
[----:B------:R2:W-:Y:S04]  /*3920*/  STL [R1+0x558], R227 ;  /* 0x000558e301007387 */ /* 0x0005e80000100800 */
[----:B------:R3:W-:Y:S04]  /*3930*/  STL [R1+0x554], R226 ;  /* 0x000554e201007387 */ /* 0x0007e80000100800 */
[----:B------:R-:W-:Y:S04]  /*3940*/  STL [R1+0x550], R225 ;  /* 0x000550e101007387 */ /* 0x000fe80000100800 */
        /* <DEDUP_REMOVED lines=37> */
[----:B------:R-:W-:Y:S04]  /*3ba0*/  STL [R1+0x4b8], R187 ;  /* 0x0004b8bb01007387 */ /* 0x000fe80000100800 */
[----:B------:R-:W-:Y:S04]  /*3bb0*/  STL [R1+0x4b4], R186 ;  /* 0x0004b4ba01007387 */ /* 0x000fe80000100800 */
[----:B------:R1:W-:Y:S04]  /*3bc0*/  STL [R1+0x4b0], R185 ;  /* 0x0004b0b901007387 */ /* 0x0003e80000100800 */
[----:B------:R1:W-:Y:S04]  /*3bd0*/  STL [R1+0x4ac], R184 ;  /* 0x0004acb801007387 */ /* 0x0003e80000100800 */
[----:B------:R-:W-:Y:S04]  /*3be0*/  STL [R1+0x4a8], R23 ;  /* 0x0004a81701007387 */ /* 0x000fe80000100800 */
[----:B------:R-:W-:Y:S04]  /*3bf0*/  STL [R1+0x4a4], R22 ;  /* 0x0004a41601007387 */ /* 0x000fe80000100800 */
[----:B------:R1:W-:Y:S04]  /*3c00*/  STL [R1+0x4a0], R21 ;  /* 0x0004a01501007387 */ /* 0x0003e80000100800 */
[----:B------:R-:W-:Y:S04]  /*3c10*/  STL [R1+0x49c], R20 ;  /* 0x00049c1401007387 */ /* 0x000fe80000100800 */
[----:B------:R-:W-:Y:S04]  /*3c20*/  STL [R1+0x498], R16 ;  /* 0x0004981001007387 */ /* 0x000fe80000100800 */
[----:B------:R-:W-:Y:S04]  /*3c30*/  STL [R1+0x494], R13 ;  /* 0x0004940d01007387 */ /* 0x000fe80000100800 */
[----:B------:R1:W-:Y:S01]  /*3c40*/  STL [R1+0x490], R12 ;  /* 0x0004900c01007387 */ /* 0x0003e20000100800 */
[----:B------:R-:W-:-:S03]  /*3c50*/  WARPGROUP.DEPBAR.LE gsb0, 0x0 ;  /* 0x00008000000079c5 */ /* 0x000fc60000010000 */
[----:B------:R-:W-:Y:S01]  /*3c60*/  STL.64 [R1], R24 ;  /* 0x0000001801007387 */ /* 0x000fe20000100a00 */
[----:B------:R-:W-:Y:S01]  /*3c70*/  MOV R235, R57 ;  /* 0x0000003900eb7202 */ /* 0x000fe20000000f00 */
[----:B------:R-:W-:Y:S01]  /*3c80*/  IMAD.MOV.U32 R233, RZ, RZ, R59 ;  /* 0x000000ffffe97224 */ /* 0x000fe200078e003b */
[----:B------:R-:W-:Y:S01]  /*3c90*/  MOV R234, R58 ;  /* 0x0000003a00ea7202 */ /* 0x000fe20000000f00 */
[----:B------:R-:W-:Y:S01]  /*3ca0*/  STL.64 [R1+0x8], R26 ;  /* 0x0000081a01007387 */ /* 0x000fe20000100a00 */
[----:B------:R-:W-:Y:S01]  /*3cb0*/  MOV R232, R60 ;  /* 0x0000003c00e87202 */ /* 0x000fe20000000f00 */
[----:B------:R-:W-:Y:S01]  /*3cc0*/  IMAD.MOV.U32 R230, RZ, RZ, R62 ;  /* 0x000000ffffe67224 */ /* 0x000fe200078e003e */
[----:B------:R-:W-:Y:S01]  /*3cd0*/  MOV R231, R61 ;  /* 0x0000003d00e77202 */ /* 0x000fe20000000f00 */
[----:B------:R-:W-:Y:S01]  /*3ce0*/  STL.64 [R1+0x10], R28 ;  /* 0x0000101c01007387 */ /* 0x000fe20000100a00 */
[----:B------:R-:W-:Y:S01]  /*3cf0*/  MOV R229, R63 ;  /* 0x0000003f00e57202 */ /* 0x000fe20000000f00 */
[----:B--2---:R-:W-:Y:S01]  /*3d00*/  IMAD.MOV.U32 R227, RZ, RZ, R65 ;  /* 0x000000ffffe37224 */ /* 0x004fe200078e0041 */
[----:B------:R-:W-:Y:S01]  /*3d10*/  MOV R228, R64 ;  /* 0x0000004000e47202 */ /* 0x000fe20000000f00 */
[----:B------:R-:W-:Y:S01]  /*3d20*/  STL.64 [R1+0x18], R30 ;  /* 0x0000181e01007387 */ /* 0x000fe20000100a00 */
[----:B---3--:R-:W-:Y:S01]  /*3d30*/  MOV R226, R66 ;  /* 0x0000004200e27202 */ /* 0x008fe20000000f00 */
[----:B----4-:R-:W-:Y:S01]  /*3d40*/  IMAD.MOV.U32 R224, RZ, RZ, R68 ;  /* 0x000000ffffe07224 */ /* 0x010fe200078e0044 */
[----:B------:R-:W-:Y:S01]  /*3d50*/  MOV R225, R67 ;  /* 0x0000004300e17202 */ /* 0x000fe20000000f00 */
[----:B------:R-:W-:Y:S01]  /*3d60*/  STL.64 [R1+0x20], R32 ;  /* 0x0000202001007387 */ /* 0x000fe20000100a00 */
[----:B-1----:R-:W-:Y:S01]  /*3d70*/  MOV R223, R69 ;  /* 0x0000004500df7202 */ /* 0x002fe20000000f00 */
        /* <DEDUP_REMOVED lines=76> */
[----:B------:R1:W-:Y:S01]  /*4240*/  STL [R1+0x80], R56 ;  /* 0x0000803801007387 */ /* 0x0003e20000100800 */
[----:B------:R-:W-:-:S02]  /*4250*/  MOV R153, R127 ;  /* 0x0000007f00997202 */ /* 0x000fc40000000f00 */
[----:B------:R-:W-:Y:S01]  /*4260*/  MOV R23, R129 ;  /* 0x0000008100177202 */ /* 0x000fe20000000f00 */
[----:B------:R-:W-:Y:S01]  /*4270*/  STL.64 [R1+0x958], R158 ;  /* 0x0009589e01007387 */ /* 0x000fe20000100a00 */
[----:B------:R-:W-:Y:S02]  /*4280*/  MOV R22, R130 ;  /* 0x0000008200167202 */ /* 0x000fe40000000f00 */
[----:B------:R-:W-:Y:S01]  /*4290*/  MOV R20, R132 ;  /* 0x0000008400147202 */ /* 0x000fe20000000f00 */
[----:B------:R-:W-:Y:S01]  /*42a0*/  STL.64 [R1+0x950], R156 ;  /* 0x0009509c01007387 */ /* 0x000fe20000100a00 */
[----:B------:R-:W-:Y:S02]  /*42b0*/  MOV R19, R133 ;  /* 0x0000008500137202 */ /* 0x000fe40000000f00 */
[----:B------:R-:W-:Y:S02]  /*42c0*/  MOV R17, R135 ;  /* 0x0000008700117202 */ /* 0x000fe40000000f00 */
[----:B------:R-:W-:-:S02]  /*42d0*/  MOV R16, R136 ;  /* 0x0000008800107202 */ /* 0x000fc40000000f00 */
[----:B------:R-:W-:Y:S02]  /*42e0*/  MOV R14, R138 ;  /* 0x0000008a000e7202 */ /* 0x000fe40000000f00 */
[----:B------:R-:W-:Y:S02]  /*42f0*/  MOV R13, R139 ;  /* 0x0000008b000d7202 */ /* 0x000fe40000000f00 */
[----:B------:R-:W-:Y:S02]  /*4300*/  MOV R11, R141 ;  /* 0x0000008d000b7202 */ /* 0x000fe40000000f00 */
[----:B------:R-:W-:Y:S02]  /*4310*/  MOV R10, R142 ;  /* 0x0000008e000a7202 */ /* 0x000fe40000000f00 */
[----:B------:R-:W-:Y:S02]  /*4320*/  MOV R8, R144 ;  /* 0x0000009000087202 */ /* 0x000fe40000000f00 */
[----:B------:R-:W-:-:S02]  /*4330*/  MOV R7, R145 ;  /* 0x0000009100077202 */ /* 0x000fc40000000f00 */
[----:B------:R-:W-:Y:S02]  /*4340*/  MOV R5, R147 ;  /* 0x0000009300057202 */ /* 0x000fe40000000f00 */
[----:B------:R-:W-:Y:S02]  /*4350*/  MOV R4, R148 ;  /* 0x0000009400047202 */ /* 0x000fe40000000f00 */
[----:B------:R-:W-:Y:S02]  /*4360*/  MOV R2, R150 ;  /* 0x0000009600027202 */ /* 0x000fe40000000f00 */
[----:B------:R-:W-:Y:S02]  /*4370*/  MOV R0, R151 ;  /* 0x0000009700007202 */ /* 0x000fe40000000f00 */
[----:B-1----:R-:W-:-:S06]  /*4380*/  WARPGROUP.ARRIVE ;  /* 0x00000000000079c5 */ /* 0x002fcc0000000000 */
[----:B------:R-:W-:Y:S03]  /*4390*/  HGMMA.64x256x16.F32.BF16 R24, R164, gdesc[UR8].tnspB, RZ, !UPT, gsb0 ;  /* 0x43e00008a4187df0 */ /* 0x000fe6000c0018ff */
[----:B------:R-:W-:Y:S02]  /*43a0*/  WARPGROUP.DEPBAR.LE gsb0, 0x0 ;  /* 0x00008000000079c5 */ /* 0x000fe40000010000 */
[----:B------:R-:W-:Y:S04]  /*43b0*/  STL.64 [R1+0x948], R150 ;  /* 0x0009489601007387 */ /* 0x000fe80000100a00 */
        /* <DEDUP_REMOVED lines=58> */
[----:B------:R1:W-:Y:S04]  /*4760*/  STL.64 [R1+0x770], R32 ;  /* 0x0007702001007387 */ /* 0x0003e80000100a00 */
[----:B-1----:R-:W2:Y:S04]  /*4770*/  LDL.LU R32, [R1] ;  /* 0x0000000001207983 */ /* 0x002ea80000300800 */
[----:B------:R-:W2:Y:S04]  /*4780*/  LDL.LU R33, [R1+0x4] ;  /* 0x0000040001217983 */ /* 0x000ea80000300800 */
        /* <DEDUP_REMOVED lines=30> */
[----:B------:R-:W2:Y:S01]  /*4970*/  LDL.LU R64, [R1+0x80] ;  /* 0x0000800001407983 */ /* 0x000ea20000300800 */
        /* <DEDUP_REMOVED lines=61> */
[----:B------:R-:W-:Y:S01]  /*4d50*/  UIADD3 UR7, UR6, 0x80, URZ ;  /* 0x0000008006077890 */ /* 0x000fe2000fffe03f */
[----:B------:R-:W-:Y:S01]  /*4d60*/  MOV R108, R192 ;  /* 0x000000c0006c7202 */ /* 0x000fe20000000f00 */
[----:B------:R-:W-:Y:S01]  /*4d70*/  UMOV UR11, 0x40000040 ;  /* 0x40000040000b7882 */ /* 0x000fe20000000000 */
[----:B------:R-:W-:-:S02]  /*4d80*/  MOV R109, R191 ;  /* 0x000000bf006d7202 */ /* 0x000fc40000000f00 */
[----:B------:R-:W-:Y:S02]  /*4d90*/  MOV R111, R189 ;  /* 0x000000bd006f7202 */ /* 0x000fe40000000f00 */
[----:B------:R-:W-:Y:S01]  /*4da0*/  MOV R112, R188 ;  /* 0x000000bc00707202 */ /* 0x000fe20000000f00 */
[----:B------:R-:W-:Y:S01]  /*4db0*/  UMOV UR10, UR7 ;  /* 0x00000007000a7c82 */ /* 0x000fe20008000000 */
        /* <DEDUP_REMOVED lines=29> */
[----:B------:R-:W-:-:S06]  /*4f90*/  MOV R159, R0 ;  /* 0x00000000009f7202 */ /* 0x000fcc0000000f00 */
[----:B--2---:R-:W-:-:S06]  /*4fa0*/  WARPGROUP.ARRIVE ;  /* 0x00000000000079c5 */ /* 0x004fcc0000000000 */
[----:B------:R-:W-:Y:S03]  /*4fb0*/  HGMMA.64x256x16.F32.BF16 R32, R160, gdesc[UR8].tnspB, R32, gsb0 ;  /* 0x43e00008a0207df0 */ /* 0x000fe60008001820 */
[----:B------:R-:W-:Y:S02]  /*4fc0*/  WARPGROUP.DEPBAR.LE gsb0, 0x0 ;  /* 0x00008000000079c5 */ /* 0x000fe40000010000 */
[----:B------:R-:W-:Y:S04]  /*4fd0*/  STL.64 [R1], R32 ;  /* 0x0000002001007387 */ /* 0x000fe80000100a00 */
        /* <DEDUP_REMOVED lines=63> */
[----:B-1----:R-:W2:Y:S04]  /*53d0*/  LDL.LU.64 R158, [R1+0x958] ;  /* 0x00095800019e7983 */ /* 0x002ea80000300a00 */
[----:B------:R-:W2:Y:S04]  /*53e0*/  LDL.LU.64 R156, [R1+0x950] ;  /* 0x00095000019c7983 */ /* 0x000ea80000300a00 */
[----:B------:R-:W3:Y:S04]  /*53f0*/  LDL.LU.64 R150, [R1+0x948] ;  /* 0x0009480001967983 */ /* 0x000ee80000300a00 */
        /* <DEDUP_REMOVED lines=58> */
[----:B------:R-:W3:Y:S01]  /*57a0*/  LDL.LU.64 R32, [R1+0x770] ;  /* 0x0007700001207983 */ /* 0x000ee20000300a00 */
[----:B------:R-:W-:Y:S01]  /*57b0*/  UIADD3 UR7, UR6, 0x880, URZ ;  /* 0x0000088006077890 */ /* 0x000fe2000fffe03f */
[----:B------:R-:W-:-:S06]  /*57c0*/  UMOV UR11, 0x40000040 ;  /* 0x40000040000b7882 */ /* 0x000fcc0000000000 */
[----:B------:R-:W-:Y:S01]  /*57d0*/  UMOV UR10, UR7 ;  /* 0x00000007000a7c82 */ /* 0x000fe20008000000 */
[----:B---3--:R-:W-:-:S06]  /*57e0*/  WARPGROUP.ARRIVE ;  /* 0x00000000000079c5 */ /* 0x008fcc0000000000 */
[----:B------:R-:W-:Y:S03]  /*57f0*/  HGMMA.64x256x16.F32.BF16 R24, R160, gdesc[UR8].tnspB, R24, gsb0 ;  /* 0x43e00008a0187df0 */ /* 0x000fe60008001818 */
        /* <DEDUP_REMOVED lines=65> */
[----:B-1----:R-:W2:Y:S04]  /*5c10*/  LDL.LU.64 R24, [R1] ;  /* 0x0000000001187983 */ /* 0x002ea80000300a00 */
[----:B------:R-:W2:Y:S04]  /*5c20*/  LDL.LU.64 R26, [R1+0x8] ;  /* 0x00000800011a7983 */ /* 0x000ea80000300a00 */
        /* <DEDUP_REMOVED lines=61> */
[----:B------:R-:W2:Y:S01]  /*6000*/  LDL.LU.64 R150, [R1+0x1f8] ;  /* 0x0001f80001967983 */ /* 0x000ea20000300a00 */
[----:B------:R-:W-:Y:S01]  /*6010*/  UIADD3 UR7, UR6, 0x100, URZ ;  /* 0x0000010006077890 */ /* 0x000fe2000fffe03f */
[----:B------:R-:W-:-:S06]  /*6020*/  UMOV UR11, 0x40000040 ;  /* 0x40000040000b7882 */ /* 0x000fcc0000000000 */
[----:B------:R-:W-:Y:S01]  /*6030*/  UMOV UR10, UR7 ;  /* 0x00000007000a7c82 */ /* 0x000fe20008000000 */
[----:B--2---:R-:W-:-:S06]  /*6040*/  WARPGROUP.ARRIVE ;  /* 0x00000000000079c5 */ /* 0x004fcc0000000000 */
[----:B------:R-:W-:Y:S03]  /*6050*/  HGMMA.64x256x16.F32.BF16 R24, R156, gdesc[UR8].tnspB, R24, gsb0 ;  /* 0x43e000089c187df0 */ /* 0x000fe60008001818 */
[----:B------:R-:W-:Y:S02]  /*6060*/  WARPGROUP.DEPBAR.LE gsb0, 0x0 ;  /* 0x00008000000079c5 */ /* 0x000fe40000010000 */
[----:B------:R-:W-:Y:S01]  /*6070*/  STL.64 [R1], R24 ;  /* 0x0000001801007387 */ /* 0x000fe20000100a00 */
[----:B------:R-:W-:Y:S01]  /*6080*/  IMAD.MOV.U32 R3, RZ, RZ, R150 ;  /* 0x000000ffff037224 */ /* 0x000fe200078e0096 */
[----:B------:R-:W-:Y:S01]  /*6090*/  MOV R2, R151 ;  /* 0x0000009700027202 */ /* 0x000fe20000000f00 */
[----:B------:R-:W-:Y:S01]  /*60a0*/  IMAD.MOV.U32 R7, RZ, RZ, R146 ;  /* 0x000000ffff077224 */ /* 0x000fe200078e0092 */
        /* <DEDUP_REMOVED lines=44> */
[----:B------:R1:W-:Y:S01]  /*6370*/  STL [R1+0x60], R48 ;  /* 0x0000603001007387 */ /* 0x0003e20000100800 */
[----:B------:R-:W-:Y:S01]  /*6380*/  MOV R175, R121 ;  /* 0x0000007900af7202 */ /* 0x000fe20000000f00 */
[----:B------:R-:W-:Y:S01]  /*6390*/  IMAD.MOV.U32 R23, RZ, RZ, R98 ;  /* 0x000000ffff177224 */ /* 0x000fe200078e0062 */
[----:B------:R-:W-:Y:S01]  /*63a0*/  MOV R177, R119 ;  /* 0x0000007700b17202 */ /* 0x000fe20000000f00 */
[----:B------:R-:W2:Y:S01]  /*63b0*/  LDL.LU.64 R150, [R1+0x768] ;  /* 0x0007680001967983 */ /* 0x000ea20000300a00 */
        /* <DEDUP_REMOVED lines=48> */
[----:B------:R-:W-:-:S02]  /*66c0*/  MOV R197, R84 ;  /* 0x0000005400c57202 */ /* 0x000fc40000000f00 */
[----:B------:R-:W-:Y:S01]  /*66d0*/  MOV R196, R85 ;  /* 0x0000005500c47202 */ /* 0x000fe20000000f00 */
[----:B------:R-:W2:Y:S01]  /*66e0*/  LDL.LU.64 R124, [R1+0x700] ;  /* 0x00070000017c7983 */ /* 0x000ea20000300a00 */
[----:B------:R-:W-:Y:S02]  /*66f0*/  MOV R198, R83 ;  /* 0x0000005300c67202 */ /* 0x000fe40000000f00 */
[----:B------:R-:W-:Y:S01]  /*6700*/  MOV R201, R80 ;  /* 0x0000005000c97202 */ /* 0x000fe20000000f00 */
[----:B------:R-:W2:Y:S01]  /*6710*/  LDL.LU.64 R122, [R1+0x6f8] ;  /* 0x0006f800017a7983 */ /* 0x000ea20000300a00 */
[----:B------:R-:W-:Y:S02]  /*6720*/  MOV R200, R81 ;  /* 0x0000005100c87202 */ /* 0x000fe40000000f00 */
        /* <DEDUP_REMOVED lines=59> */
[----:B-1----:R-:W2:Y:S04]  /*6ae0*/  LDL.LU.64 R48, [R1+0x5d0] ;  /* 0x0005d00001307983 */ /* 0x002ea80000300a00 */
        /* <DEDUP_REMOVED lines=103> */
[----:B------:R-:W-:-:S03]  /*7160*/  MOV R49, R155 ;  /* 0x0000009b00317202 */ /* 0x000fc60000000f00 */
[----:B------:R-:W2:Y:S01]  /*7170*/  LDL.LU R45, [R1+0x54] ;  /* 0x00005400012d7983 */ /* 0x000ea20000300800 */
[----:B------:R-:W-:-:S03]  /*7180*/  MOV R50, R0 ;  /* 0x0000000000327202 */ /* 0x000fc60000000f00 */
[----:B------:R-:W2:Y:S04]  /*7190*/  LDL.LU R46, [R1+0x58] ;  /* 0x00005800012e7983 */ /* 0x000ea80000300800 */
[----:B------:R-:W2:Y:S01]  /*71a0*/  LDL.LU R47, [R1+0x5c] ;  /* 0x00005c00012f7983 */ /* 0x000ea20000300800 */
[----:B------:R-:W-:-:S03]  /*71b0*/  IMAD.MOV.U32 R51, RZ, RZ, R152 ;  /* 0x000000ffff337224 */ /* 0x000fc600078e0098 */
[----:B------:R-:W2:Y:S01]  /*71c0*/  LDL.LU R48, [R1+0x60] ;  /* 0x0000600001307983 */ /* 0x000ea20000300800 */
[----:B------:R-:W-:-:S03]  /*71d0*/  MOV R52, R153 ;  /* 0x0000009900347202 */ /* 0x000fc60000000f00 */
[----:B------:R-:W3:Y:S01]  /*71e0*/  LDL.LU R155, [R1+0x56c] ;  /* 0x00056c00019b7983 */ /* 0x000ee20000300800 */
[----:B------:R-:W-:-:S03]  /*71f0*/  MOV R53, R154 ;  /* 0x0000009a00357202 */ /* 0x000fc60000000f00 */
[----:B------:R-:W3:Y:S04]  /*7200*/  LDL.LU R0, [R1+0x568] ;  /* 0x0005680001007983 */ /* 0x000ee80000300800 */
        /* <DEDUP_REMOVED lines=57> */
[----:B------:R-:W-:Y:S01]  /*75a0*/  MOV R90, R191 ;  /* 0x000000bf005a7202 */ /* 0x000fe20000000f00 */
[----:B------:R1:W5:Y:S01]  /*75b0*/  LDL.LU R227, [R1+0x558] ;  /* 0x0005580001e37983 */ /* 0x0003620000300800 */
        /* <DEDUP_REMOVED lines=44> */
[----:B------:R-:W-:Y:S01]  /*7880*/  MOV R150, R3 ;  /* 0x0000000300967202 */ /* 0x000fe20000000f00 */
[----:B------:R-:W-:Y:S01]  /*7890*/  UMOV UR10, UR7 ;  /* 0x00000007000a7c82 */ /* 0x000fe20008000000 */
[----:B------:R1:W5:Y:S04]  /*78a0*/  LDL.LU R226, [R1+0x554] ;  /* 0x0005540001e27983 */ /* 0x0003680000300800 */
        /* <DEDUP_REMOVED lines=34> */
[----:B------:R1:W5:Y:S01]  /*7ad0*/  LDL.LU R191, [R1+0x4c8] ;  /* 0x0004c80001bf7983 */ /* 0x0003620000300800 */
[----:B---3--:R-:W-:-:S03]  /*7ae0*/  F2FP.BF16.F32.PACK_AB R155, R155, R0 ;  /* 0x000000009b9b723e */ /* 0x008fc600000010ff */
[----:B------:R1:W5:Y:S04]  /*7af0*/  LDL.LU R190, [R1+0x4c4] ;  /* 0x0004c40001be7983 */ /* 0x0003680000300800 */
[----:B------:R1:W5:Y:S04]  /*7b00*/  LDL.LU R189, [R1+0x4c0] ;  /* 0x0004c00001bd7983 */ /* 0x0003680000300800 */
[----:B------:R1:W5:Y:S01]  /*7b10*/  LDL.LU R188, [R1+0x4bc] ;  /* 0x0004bc0001bc7983 */ /* 0x0003620000300800 */
[----:B--2---:R-:W-:-:S03]  /*7b20*/  WARPGROUP.ARRIVE ;  /* 0x00000000000079c5 */ /* 0x004fc60000000000 */
[----:B------:R1:W5:Y:S03]  /*7b30*/  LDL.LU R187, [R1+0x4b8] ;  /* 0x0004b80001bb7983 */ /* 0x0003660000300800 */
[----:B------:R-:W-:Y:S01]  /*7b40*/  HGMMA.64x256x16.F32.BF16 R24, R152, gdesc[UR8].tnspB, R24, gsb0 ;  /* 0x43e0000898187df0 */ /* 0x000fe20008001818 */
        /* <DEDUP_REMOVED lines=10> */
[----:B------:R-:W-:-:S03]  /*7bf0*/  WARPGROUP.DEPBAR.LE gsb0, 0x0 ;  /* 0x00008000000079c5 */ /* 0x000fc60000010000 */
        /* <DEDUP_REMOVED lines=64> */
[----:B--2---:R-:W2:Y:S04]  /*8000*/  LDL.LU.64 R150, [R1+0x488] ;  /* 0x0004880001967983 */ /* 0x004ea80000300a00 */
        /* <DEDUP_REMOVED lines=64> */
[----:B------:R-:W-:Y:S01]  /*8410*/  UMOV UR7, 0x40000040 ;  /* 0x4000004000077882 */ /* 0x000fe20000000000 */
[----:B--2---:R-:W-:-:S07]  /*8420*/  WARPGROUP.ARRIVE ;  /* 0x00000000000079c5 */ /* 0x004fce0000000000 */
[----:B------:R-:W-:Y:S03]  /*8430*/  HGMMA.64x256x16.F32.BF16 R24, R152, gdesc[UR4].tnspB, R24, gsb0 ;  /* 0x43e0000498187df0 */ /* 0x000fe60008001818 */
[----:B------:R-:W-:Y:S02]  /*8440*/  WARPGROUP.DEPBAR.LE gsb0, 0x0 ;  /* 0x00008000000079c5 */ /* 0x000fe40000010000 */
[----:B-1----:R-:W-:Y:S05]  /*8450*/  @!P0 BRA `(.L_x_23) ;  /* 0x0000000000048947 */ /* 0x002fea0003800000 */
[----:B------:R-:W-:Y:S01]  /*8460*/  BPT.TRAP 0x1 ;  /* 0x000000040000795c */ /* 0x000fe20000300000 */
.L_x_23:
[----:B------:R-:W2:Y:S01]  /*8470*/  LDL R0, [R1+0x28c] ;  /* 0x00028c0001007983 */ /* 0x000ea20000100800 */
[----:B------:R-:W-:-:S04]  /*8480*/  UIADD3 UR6, UR33, 0x74428, URZ ;  /* 0x0007442821067890 */ /* 0x000fc8000fffe03f */
[----:B------:R-:W-:-:S09]  /*8490*/  UPRMT UR6, URZ, 0x654, UR6 ;  /* 0x000006543f067896 */ /* 0x000fd20008000006 */
[----:B------:R-:W-:Y:S01]  /*84a0*/  SYNCS.ARRIVE.TRANS64.RED.A1T0 RZ, [UR6], RZ ;  /* 0x000000ffffff79a7 */ /* 0x000fe20008100406 */
[----:B--2---:R-:W-:-:S13]  /*84b0*/  R2UR UR7, R0 ;  /* 0x00000000000772ca */ /* 0x004fda00000e0000 */
[----:B------:R-:W-:-:S06]  /*84c0*/  UISETP.GT.U32.AND UP0, UPT, UR7, 0x1, UPT ;  /* 0x000000010700788c */ /* 0x000fcc000bf04070 */
[----:B------:R-:W-:-:S13]  /*84d0*/  PLOP3.LUT P1, PT, PT, PT, UP0, 0x80, 0x0 ;  /* 0x000000000000781c */ /* 0x000fda0003f2f008 */
[----:B------:R-:W-:Y:S05]  /*84e0*/  @P1 BRA `(.L_x_24) ;  /* 0x0000000000041947 */ /* 0x000fea0003800000 */
[----:B------:R-:W-:Y:S01]  /*84f0*/  BPT.TRAP 0x1 ;  /* 0x000000040000795c */ /* 0x000fe20000300000 */
.L_x_24:
[----:B------:R-:W1:Y:S01]  /*8500*/  LDC R17, c[0x0][0x28c] ;  /* 0x0000a300ff117b82 */ /* 0x000e620000000800 */
[----:B------:R-:W-:-:S04]  /*8510*/  UIADD3 UR36, UR37, 0x1, URZ ;  /* 0x0000000125247890 */ /* 0x000fc8000fffe03f */
[----:B------:R-:W-:-:S04]  /*8520*/  UISETP.NE.AND UP0, UPT, UR36, 0x5, UPT ;  /* 0x000000052400788c */ /* 0x000fc8000bf05270 */
[----:B------:R-:W-:Y:S02]  /*8530*/  USEL UR6, URZ, 0x1, UP0 ;  /* 0x000000013f067887 */ /* 0x000fe40008000000 */
[----:B------:R-:W-:-:S04]  /*8540*/  USEL UR36, UR36, URZ, UP0 ;  /* 0x0000003f24247287 */ /* 0x000fc80008000000 */
[----:B-----5:R-:W-:Y:S02]  /*8550*/  LOP3.LUT R16, R16, UR6, RZ, 0x3c, !PT ;  /* 0x0000000610107c12 */ /* 0x020fe4000f8e3cff */
[----:B-1----:R-:W-:-:S13]  /*8560*/  ISETP.GE.AND P2, PT, R17, 0x41, PT ;  /* 0x000000411100780c */ /* 0x002fda0003f46270 */
[----:B------:R-:W-:Y:S05]  /*8570*/  @!P2 BRA `(.L_x_25) ;  /* 0x000000a400e8a947 */ /* 0x000fea0003800000 */
[----:B------:R-:W-:Y:S01]  /*8580*/  IADD3 R17, R17, 0x3f, RZ ;  /* 0x0000003f11117810 */ /* 0x000fe20007ffe0ff */
[----:B------:R-:W-:Y:S01]  /*8590*/  ULDC UR6, c[0x0][0x604] ;  /* 0x0001810000067ab9 */ /* 0x000fe20000000800 */
[----:B------:R-:W-:Y:S02]  /*85a0*/  MOV R2, R13 ;  /* 0x0000000d00027202 */ /* 0x000fe40000000f00 */
[----:B------:R-:W-:Y:S02]  /*85b0*/  SHF.R.S32.HI R0, RZ, 0x1f, R17 ;  /* 0x0000001fff007819 */ /* 0x000fe40000011411 */
[----:B------:R-:W-:Y:S02]  /*85c0*/  MOV R15, R12 ;  /* 0x0000000c000f7202 */ /* 0x000fe40000000f00 */
[----:B------:R-:W-:-:S04]  /*85d0*/  LEA.HI R17, R0, R17, RZ, 0x6 ;  /* 0x0000001100117211 */ /* 0x000fc800078f30ff */
[----:B------:R-:W-:-:S07]  /*85e0*/  SHF.R.S32.HI R17, RZ, 0x6, R17 ;  /* 0x00000006ff117819 */ /* 0x000fce0000011411 */
.L_x_36:
[----:B------:R-:W-:Y:S05]  /*85f0*/  @!P0 BRA `(.L_x_26) ;  /* 0x0000000000048947 */ /* 0x000fea0003800000 */
[----:B------:R-:W-:Y:S01]  /*8600*/  BPT.TRAP 0x1 ;  /* 0x000000040000795c */ /* 0x000fe20000300000 */
.L_x_26:
[----:B------:R-:W1:Y:S01]  /*8610*/  S2UR UR4, SR_CgaCtaId ;  /* 0x00000000000479c3 */ /* 0x000e620000008800 */
[----:B------:R-:W-:Y:S01]  /*8620*/  UMOV UR7, 0x400 ;  /* 0x0000040000077882 */ /* 0x000fe20000000000 */
[----:B------:R-:W-:Y:S01]  /*8630*/  SHF.L.U32 R0, R16, 0x1f, RZ ;  /* 0x0000001f10007819 */ /* 0x000fe200000006ff */
[----:B-1----:R-:W-:-:S04]  /*8640*/  ULEA UR4, UR4, UR7, 0x18 ;  /* 0x0000000704047291 */ /* 0x002fc8000f8ec03f */
[----:B------:R-:W-:-:S09]  /*8650*/  ULEA UR7, UR36, UR4, 0x3 ;  /* 0x0000000424077291 */ /* 0x000fd2000f8e183f */
[----:B------:R-:W1:Y:S02]  /*8660*/  SYNCS.PHASECHK.TRANS64.TRYWAIT P2, [UR7+0x74400], R0 ;  /* 0x07440000ff0075a7 */ /* 0x000e640008040147 */
[----:B-1----:R-:W-:Y:S05]  /*8670*/  @!P2 BRA `(.L_x_27) ;  /* 0x00000130002ca947 */ /* 0x002fea0003800000 */
.L_x_141:
[----:B------:R-:W-:Y:S01]  /*8680*/  R2UR UR32, R226 ;  /* 0x00000000e22072ca */ /* 0x000fe200000e0000 */
[----:B------:R-:W-:Y:S01]  /*8690*/  ULEA UR7, UR36, UR5, 0xc ;  /* 0x0000000524077291 */ /* 0x000fe2000f8e603f */
[----:B------:R-:W-:Y:S01]  /*86a0*/  R2UR UR33, R227 ;  /* 0x00000000e32172ca */ /* 0x000fe200000e0000 */
[----:B------:R-:W-:Y:S01]  /*86b0*/  WARPGROUP.ARRIVE ;  /* 0x00000000000079c5 */ /* 0x000fe20000000000 */
[----:B------:R-:W-:Y:S01]  /*86c0*/  UMOV UR35, 0x40000040 ;  /* 0x4000004000237882 */ /* 0x000fe20000000000 */
[----:B------:R-:W-:Y:S01]  /*86d0*/  UIADD3 UR10, UR7, 0x2, URZ ;  /* 0x00000002070a7890 */ /* 0x000fe2000fffe03f */
[----:B------:R-:W-:Y:S02]  /*86e0*/  UMOV UR11, 0x40000040 ;  /* 0x40000040000b7882 */ /* 0x000fe40000000000 */
[----:B------:R-:W-:Y:S01]  /*86f0*/  UMOV UR34, UR7 ;  /* 0x0000000700227c82 */ /* 0x000fe20008000000 */
[----:B------:R-:W-:Y:S01]  /*8700*/  UMOV UR15, 0x40000040 ;  /* 0x40000040000f7882 */ /* 0x000fe20000000000 */
[----:B------:R-:W-:Y:S01]  /*8710*/  UMOV UR19, 0x40000040 ;  /* 0x4000004000137882 */ /* 0x000fe20000000000 */
[----:B------:R-:W-:Y:S01]  /*8720*/  UMOV UR23, 0x40000040 ;  /* 0x4000004000177882 */ /* 0x000fe20000000000 */
[----:B------:R-:W-:Y:S01]  /*8730*/  UMOV UR27, 0x40000040 ;  /* 0x40000040001b7882 */ /* 0x000fe20000000000 */
[----:B------:R-:W-:-:S02]  /*8740*/  UMOV UR31, 0x40000040 ;  /* 0x40000040001f7882 */ /* 0x000fc40000000000 */
[----:B------:R-:W-:Y:S01]  /*8750*/  HGMMA.64x64x16.F32.BF16 R152, gdesc[UR32], RZ, !UPT, gsb0 ;  /* 0x00e00000209879f0 */ /* 0x000fe2000c0018ff */
[----:B------:R-:W-:Y:S01]  /*8760*/  R2UR UR32, R224 ;  /* 0x00000000e02072ca */ /* 0x000fe200000e0000 */
[----:B------:R-:W-:Y:S01]  /*8770*/  UMOV UR34, UR10 ;  /* 0x0000000a00227c82 */ /* 0x000fe20008000000 */
[----:B------:R-:W-:Y:S01]  /*8780*/  R2UR UR33, R225 ;  /* 0x00000000e12172ca */ /* 0x000fe200000e0000 */
[----:B------:R-:W-:Y:S01]  /*8790*/  UMOV UR35, 0x40000040 ;  /* 0x4000004000237882 */ /* 0x000fe20000000000 */
[----:B------:R-:W-:Y:S01]  /*87a0*/  UIADD3 UR10, UR7, 0x4, URZ ;  /* 0x00000004070a7890 */ /* 0x000fe2000fffe03f */
[----:B------:R-:W-:Y:S02]  /*87b0*/  WARPGROUP.DEPBAR.LE gsb0, 0x0 ;  /* 0x00008000000079c5 */ /* 0x000fe40000010000 */
[----:B------:R-:W-:-:S08]  /*87c0*/  WARPGROUP.ARRIVE ;  /* 0x00000000000079c5 */ /* 0x000fd00000000000 */
[----:B------:R-:W-:Y:S01]  /*87d0*/  HGMMA.64x64x16.F32.BF16 R152, gdesc[UR32], R152, gsb0 ;  /* 0x00e00000209879f0 */ /* 0x000fe20008001898 */
        /* <DEDUP_REMOVED lines=168> */
[----:B------:R-:W-:Y:S01]  /*9260*/  UMOV UR34, UR10 ;  /* 0x0000000a00227c82 */ /* 0x000fe20008000000 */
[----:B------:R-:W-:Y:S01]  /*9270*/  UMOV UR35, 0x40000040 ;  /* 0x4000004000237882 */ /* 0x000fe20000000000 */
[----:B------:R-:W-:Y:S01]  /*9280*/  UMOV UR32, UR56 ;  /* 0x0000003800207c82 */ /* 0x000fe20008000000 */
[----:B------:R-:W-:Y:S01]  /*9290*/  UMOV UR33, UR57 ;  /* 0x0000003900217c82 */ /* 0x000fe20008000000 */
[----:B------:R-:W-:Y:S01]  /*92a0*/  UIADD3 UR10, UR7, 0xc00, URZ ;  /* 0x00000c00070a7890 */ /* 0x000fe2000fffe03f */
[----:B------:R-:W-:Y:S02]  /*92b0*/  WARPGROUP.DEPBAR.LE gsb0, 0x0 ;  /* 0x00008000000079c5 */ /* 0x000fe40000010000 */
[----:B------:R-:W-:-:S06]  /*92c0*/  WARPGROUP.ARRIVE ;  /* 0x00000000000079c5 */ /* 0x000fcc0000000000 */
        /* <DEDUP_REMOVED lines=9> */
[----:B------:R-:W-:Y:S01]  /*9360*/  UMOV UR35, 0x40000040 ;  /* 0x4000004000237882 */ /* 0x000fe20000000000 */
[----:B------:R-:W-:Y:S01]  /*9370*/  UMOV UR32, UR52 ;  /* 0x0000003400207c82 */ /* 0x000fe20008000000 */
[----:B------:R-:W-:Y:S01]  /*9380*/  UMOV UR33, UR53 ;  /* 0x0000003500217c82 */ /* 0x000fe20008000000 */
[----:B------:R-:W-:Y:S02]  /*9390*/  WARPGROUP.DEPBAR.LE gsb0, 0x0 ;  /* 0x00008000000079c5 */ /* 0x000fe40000010000 */
[----:B------:R-:W-:-:S06]  /*93a0*/  WARPGROUP.ARRIVE ;  /* 0x00000000000079c5 */ /* 0x000fcc0000000000 */
[----:B------:R-:W-:Y:S01]  /*93b0*/  HGMMA.64x64x16.F32.BF16 R152, gdesc[UR8], R152, gsb0 ;  /* 0x00e00000089879f0 */ /* 0x000fe20008001898 */
[----:B------:R-:W-:-:S07]  /*93c0*/  UIADD3 UR10, UR7, 0xc04, URZ ;  /* 0x00000c04070a7890 */ /* 0x000fce000fffe03f */
[----:B------:R-:W-:Y:S01]  /*93d0*/  UMOV UR14, UR10 ;  /* 0x0000000a000e7c82 */ /* 0x000fe20008000000 */
[----:B------:R-:W-:-:S07]  /*93e0*/  UIADD3 UR10, UR7, 0xc06, URZ ;  /* 0x00000c06070a7890 */ /* 0x000fce000fffe03f */
[----:B------:R-:W-:Y:S01]  /*93f0*/  UMOV UR18, UR10 ;  /* 0x0000000a00127c82 */ /* 0x000fe20008000000 */
[----:B------:R-:W-:-:S07]  /*9400*/  UIADD3 UR10, UR7, 0xe00, URZ ;  /* 0x00000e00070a7890 */ /* 0x000fce000fffe03f */
[----:B------:R-:W-:Y:S01]  /*9410*/  UMOV UR22, UR10 ;  /* 0x0000000a00167c82 */ /* 0x000fe20008000000 */
[----:B------:R-:W-:-:S07]  /*9420*/  UIADD3 UR10, UR7, 0xe02, URZ ;  /* 0x00000e02070a7890 */ /* 0x000fce000fffe03f */
[----:B------:R-:W-:Y:S01]  /*9430*/  UMOV UR26, UR10 ;  /* 0x0000000a001a7c82 */ /* 0x000fe20008000000 */
[----:B------:R-:W-:Y:S02]  /*9440*/  UIADD3 UR10, UR7, 0xe04, URZ ;  /* 0x00000e04070a7890 */ /* 0x000fe4000fffe03f */
[----:B------:R-:W-:-:S05]  /*9450*/  UIADD3 UR7, UR7, 0xe06, URZ ;  /* 0x00000e0607077890 */ /* 0x000fca000fffe03f */
[----:B------:R-:W-:Y:S02]  /*9460*/  UMOV UR30, UR10 ;  /* 0x0000000a001e7c82 */ /* 0x000fe40008000000 */
[----:B------:R-:W-:Y:S01]  /*9470*/  UMOV UR34, UR7 ;  /* 0x0000000700227c82 */ /* 0x000fe20008000000 */
[----:B------:R-:W-:-:S04]  /*9480*/  UIADD3 UR7, UR36, 0x1, URZ ;  /* 0x0000000124077890 */ /* 0x000fc8000fffe03f */
[----:B------:R-:W-:-:S04]  /*9490*/  UISETP.NE.AND UP0, UPT, UR7, 0x5, UPT ;  /* 0x000000050700788c */ /* 0x000fc8000bf05270 */
[----:B------:R-:W-:Y:S02]  /*94a0*/  USEL UR10, URZ, 0x1, UP0 ;  /* 0x000000013f0a7887 */ /* 0x000fe40008000000 */
[----:B------:R-:W-:-:S04]  /*94b0*/  USEL UR7, UR7, URZ, UP0 ;  /* 0x0000003f07077287 */ /* 0x000fc80008000000 */
[----:B------:R-:W-:Y:S01]  /*94c0*/  LOP3.LUT R18, R16, UR10, RZ, 0x3c, !PT ;  /* 0x0000000a10127c12 */ /* 0x000fe2000f8e3cff */
        /* <DEDUP_REMOVED lines=19> */
[----:B------:R-:W-:Y:S05]  /*9600*/  @!P0 BRA `(.L_x_28) ;  /* 0x0000000000048947 */ /* 0x000fea0003800000 */
[----:B------:R-:W-:Y:S01]  /*9610*/  BPT.TRAP 0x1 ;  /* 0x000000040000795c */ /* 0x000fe20000300000 */
.L_x_28:
[----:B------:R-:W-:Y:S01]  /*9620*/  FMNMX R13, R152, R2, !PT ;  /* 0x00000002980d7209 */ /* 0x000fe20007800000 */
[----:B------:R2:W-:Y:S03]  /*9630*/  STL [R1+0x408], R58 ;  /* 0x0004083a01007387 */ /* 0x0005e60000100800 */
[----:B------:R-:W-:-:S04]  /*9640*/  FMNMX R13, R153, R13, !PT ;  /* 0x0000000d990d7209 */ /* 0x000fc80007800000 */
[----:B------:R-:W-:Y:S01]  /*9650*/  FMNMX R13, R156, R13, !PT ;  /* 0x0000000d9c0d7209 */ /* 0x000fe20007800000 */
[----:B--2---:R-:W2:Y:S03]  /*9660*/  LDL.LU R58, [R1] ;  /* 0x00000000013a7983 */ /* 0x004ea60000300800 */
[----:B------:R-:W-:Y:S01]  /*9670*/  FMNMX R13, R157, R13, !PT ;  /* 0x0000000d9d0d7209 */ /* 0x000fe20007800000 */
[----:B------:R3:W-:Y:S03]  /*9680*/  STL [R1+0x404], R59 ;  /* 0x0004043b01007387 */ /* 0x0007e60000100800 */
[----:B------:R-:W-:-:S04]  /*9690*/  FMNMX R13, R160, R13, !PT ;  /* 0x0000000da00d7209 */ /* 0x000fc80007800000 */
[----:B------:R-:W-:-:S04]  /*96a0*/  FMNMX R13, R161, R13, !PT ;  /* 0x0000000da10d7209 */ /* 0x000fc80007800000 */
[----:B------:R-:W-:Y:S01]  /*96b0*/  FMNMX R13, R164, R13, !PT ;  /* 0x0000000da40d7209 */ /* 0x000fe20007800000 */
[----:B---3--:R-:W3:Y:S03]  /*96c0*/  LDL.LU R59, [R1+0x4] ;  /* 0x00000400013b7983 */ /* 0x008ee60000300800 */
[----:B------:R-:W-:Y:S01]  /*96d0*/  FMNMX R13, R165, R13, !PT ;  /* 0x0000000da50d7209 */ /* 0x000fe20007800000 */
[----:B------:R4:W-:Y:S03]  /*96e0*/  STL [R1+0x400], R62 ;  /* 0x0004003e01007387 */ /* 0x0009e60000100800 */
[----:B------:R-:W-:-:S04]  /*96f0*/  FMNMX R13, R168, R13, !PT ;  /* 0x0000000da80d7209 */ /* 0x000fc80007800000 */
[----:B------:R-:W-:Y:S01]  /*9700*/  FMNMX R13, R169, R13, !PT ;  /* 0x0000000da90d7209 */ /* 0x000fe20007800000 */
[----:B----4-:R-:W4:Y:S03]  /*9710*/  LDL.LU R62, [R1+0x10] ;  /* 0x00001000013e7983 */ /* 0x010f260000300800 */
[----:B------:R-:W-:Y:S01]  /*9720*/  FMNMX R13, R172, R13, !PT ;  /* 0x0000000dac0d7209 */ /* 0x000fe20007800000 */
[----:B------:R1:W-:Y:S03]  /*9730*/  STL [R1+0x3fc], R63 ;  /* 0x0003fc3f01007387 */ /* 0x0003e60000100800 */
[----:B------:R-:W-:-:S04]  /*9740*/  FMNMX R13, R173, R13, !PT ;  /* 0x0000000dad0d7209 */ /* 0x000fc80007800000 */
[----:B------:R-:W-:-:S04]  /*9750*/  FMNMX R13, R176, R13, !PT ;  /* 0x0000000db00d7209 */ /* 0x000fc80007800000 */
[----:B------:R-:W-:Y:S01]  /*9760*/  FMNMX R13, R177, R13, !PT ;  /* 0x0000000db10d7209 */ /* 0x000fe20007800000 */
[----:B-1----:R-:W4:Y:S03]  /*9770*/  LDL.LU R63, [R1+0x14] ;  /* 0x00001400013f7983 */ /* 0x002f260000300800 */
[----:B------:R-:W-:Y:S01]  /*9780*/  FMNMX R13, R180, R13, !PT ;  /* 0x0000000db40d7209 */ /* 0x000fe20007800000 */
[----:B------:R1:W-:Y:S03]  /*9790*/  STL [R1+0x3f8], R66 ;  /* 0x0003f84201007387 */ /* 0x0003e60000100800 */
[----:B------:R-:W-:-:S05]  /*97a0*/  FMNMX R13, R181, R13, !PT ;  /* 0x0000000db50d7209 */ /* 0x000fca0007800000 */
[----:B------:R-:W1:Y:S04]  /*97b0*/  SHFL.BFLY PT, R0, R13, 0x1, 0x1f ;  /* 0x0c201f000d007f89 */ /* 0x000e6800000e0000 */
[----:B-1----:R-:W4:Y:S04]  /*97c0*/  LDL.LU R66, [R1+0x20] ;  /* 0x0000200001427983 */ /* 0x002f280000300800 */
[----:B------:R1:W-:Y:S04]  /*97d0*/  STL [R1+0x3f4], R67 ;  /* 0x0003f44301007387 */ /* 0x0003e80000100800 */
[----:B-1----:R-:W4:Y:S04]  /*97e0*/  LDL.LU R67, [R1+0x24] ;  /* 0x0000240001437983 */ /* 0x002f280000300800 */
[----:B------:R1:W-:Y:S01]  /*97f0*/  STL [R1+0x3f0], R70 ;  /* 0x0003f04601007387 */ /* 0x0003e20000100800 */
[----:B------:R-:W-:-:S05]  /*9800*/  FMNMX R13, R13, R0, !PT ;  /* 0x000000000d0d7209 */ /* 0x000fca0007800000 */
[----:B------:R-:W1:Y:S04]  /*9810*/  SHFL.BFLY PT, R0, R13, 0x2, 0x1f ;  /* 0x0c401f000d007f89 */ /* 0x000e6800000e0000 */
[----:B-1----:R-:W4:Y:S04]  /*9820*/  LDL.LU R70, [R1+0x30] ;  /* 0x0000300001467983 */ /* 0x002f280000300800 */
[----:B------:R1:W-:Y:S04]  /*9830*/  STL [R1+0x3ec], R71 ;  /* 0x0003ec4701007387 */ /* 0x0003e80000100800 */
[----:B-1----:R-:W4:Y:S04]  /*9840*/  LDL.LU R71, [R1+0x34] ;  /* 0x0000340001477983 */ /* 0x002f280000300800 */
[----:B------:R1:W-:Y:S01]  /*9850*/  STL [R1+0x3e8], R74 ;  /* 0x0003e84a01007387 */ /* 0x0003e20000100800 */
[----:B------:R-:W-:-:S04]  /*9860*/  FMNMX R13, R13, R0, !PT ;  /* 0x000000000d0d7209 */ /* 0x000fc80007800000 */
[----:B------:R-:W-:-:S04]  /*9870*/  FSETP.NEU.AND P2, PT, R13, -INF , PT ;  /* 0xff8000000d00780b */ /* 0x000fc80003f4d000 */
[----:B------:R-:W-:Y:S01]  /*9880*/  FSEL R3, R13, RZ, P2 ;  /* 0x000000ff0d037208 */ /* 0x000fe20001000000 */
[----:B-1----:R-:W4:Y:S04]  /*9890*/  LDL.LU R74, [R1+0x40] ;  /* 0x00004000014a7983 */ /* 0x002f280000300800 */
[----:B------:R-:W-:Y:S01]  /*98a0*/  FMUL R0, R3, UR6 ;  /* 0x0000000603007c20 */ /* 0x000fe20008400000 */
[----:B------:R1:W-:Y:S03]  /*98b0*/  STL [R1+0x3e4], R75 ;  /* 0x0003e44b01007387 */ /* 0x0003e60000100800 */
[----:B------:R-:W-:-:S05]  /*98c0*/  FFMA R152, R152, UR6, -R0 ;  /* 0x0000000698987c23 */ /* 0x000fca0008000800 */
[----:B------:R-:W-:Y:S01]  /*98d0*/  FSETP.GEU.AND P6, PT, R152, -126, PT ;  /* 0xc2fc00009800780b */ /* 0x000fe20003fce000 */
[--C-:B------:R-:W-:Y:S01]  /*98e0*/  FFMA R156, R156, UR6, -R0.reuse ;  /* 0x000000069c9c7c23 */ /* 0x100fe20008000800 */
        /* <DEDUP_REMOVED lines=8> */
[----:B------:R-:W-:Y:S01]  /*9970*/  FFMA R165, R165, UR6, -R0 ;  /* 0x00000006a5a57c23 */ /* 0x000fe20008000800 */
[----:B-1----:R-:W4:Y:S02]  /*9980*/  LDL.LU R75, [R1+0x44] ;  /* 0x00004400014b7983 */ /* 0x002f240000300800 */
[----:B------:R-:W-:Y:S01]  /*9990*/  @!P6 FMUL R152, R152, 0.5 ;  /* 0x3f0000009898e820 */ /* 0x000fe20000400000 */
[----:B------:R-:W-:Y:S01]  /*99a0*/  FSETP.GEU.AND P4, PT, R156, -126, PT ;  /* 0xc2fc00009c00780b */ /* 0x000fe20003f8e000 */
[----:B------:R1:W-:Y:S02]  /*99b0*/  STL [R1+0x3e0], R78 ;  /* 0x0003e04e01007387 */ /* 0x0003e40000100800 */
[----:B------:R-:W1:Y:S01]  /*99c0*/  MUFU.EX2 R11, R152 ;  /* 0x00000098000b7308 */ /* 0x000e620000000800 */
[----:B------:R-:W-:-:S02]  /*99d0*/  FSETP.GEU.AND P3, PT, R160, -126, PT ;  /* 0xc2fc0000a000780b */ /* 0x000fc40003f6e000 */
[----:B------:R-:W-:Y:S02]  /*99e0*/  FSETP.GEU.AND P2, PT, R157, -126, PT ;  /* 0xc2fc00009d00780b */ /* 0x000fe40003f4e000 */
[----:B------:R-:W-:Y:S01]  /*99f0*/  FSETP.GEU.AND P5, PT, R153, -126, PT ;  /* 0xc2fc00009900780b */ /* 0x000fe20003fae000 */
[----:B-1----:R-:W4:Y:S04]  /*9a00*/  LDL.LU R78, [R1+0x50] ;  /* 0x00005000014e7983 */ /* 0x002f280000300800 */
[----:B------:R-:W-:Y:S01]  /*9a10*/  @!P4 FMUL R156, R156, 0.5 ;  /* 0x3f0000009c9cc820 */ /* 0x000fe20000400000 */
[----:B------:R1:W-:Y:S01]  /*9a20*/  STL [R1+0x3dc], R79 ;  /* 0x0003dc4f01007387 */ /* 0x0003e20000100800 */
[----:B------:R-:W-:Y:S01]  /*9a30*/  @!P6 FMUL R11, R11, R11 ;  /* 0x0000000b0b0be220 */ /* 0x000fe20000400000 */
[----:B------:R-:W-:Y:S01]  /*9a40*/  FSETP.GEU.AND P6, PT, R161, -126, PT ;  /* 0xc2fc0000a100780b */ /* 0x000fe20003fce000 */
[----:B------:R-:W-:-:S02]  /*9a50*/  @!P3 FMUL R160, R160, 0.5 ;  /* 0x3f000000a0a0b820 */ /* 0x000fc40000400000 */
[----:B------:R-:W-:Y:S01]  /*9a60*/  @!P2 FMUL R157, R157, 0.5 ;  /* 0x3f0000009d9da820 */ /* 0x000fe20000400000 */
[----:B------:R-:W1:Y:S01]  /*9a70*/  MUFU.EX2 R9, R156 ;  /* 0x0000009c00097308 */ /* 0x000e620000000800 */
[----:B------:R-:W-:Y:S01]  /*9a80*/  @!P5 FMUL R153, R153, 0.5 ;  /* 0x3f0000009999d820 */ /* 0x000fe20000400000 */
[----:B-1----:R-:W4:Y:S04]  /*9a90*/  LDL.LU R79, [R1+0x54] ;  /* 0x00005400014f7983 */ /* 0x002f280000300800 */
[----:B------:R1:W-:Y:S02]  /*9aa0*/  STL [R1+0x3d8], R82 ;  /* 0x0003d85201007387 */ /* 0x0003e40000100800 */
[----:B------:R-:W1:Y:S01]  /*9ab0*/  MUFU.EX2 R8, R160 ;  /* 0x000000a000087308 */ /* 0x000e620000000800 */
[----:B------:R-:W-:-:S07]  /*9ac0*/  @!P6 FMUL R161, R161, 0.5 ;  /* 0x3f000000a1a1e820 */ /* 0x000fce0000400000 */
[----:B------:R-:W1:Y:S01]  /*9ad0*/  MUFU.EX2 R7, R157 ;  /* 0x0000009d00077308 */ /* 0x000e620000000800 */
[----:B------:R-:W-:Y:S01]  /*9ae0*/  @!P4 FMUL R9, R9, R9 ;  /* 0x000000090909c220 */ /* 0x000fe20000400000 */
[----:B-1----:R-:W4:Y:S06]  /*9af0*/  LDL.LU R82, [R1+0x60] ;  /* 0x0000600001527983 */ /* 0x002f2c0000300800 */
[----:B------:R-:W1:Y:S08]  /*9b00*/  MUFU.EX2 R160, R161 ;  /* 0x000000a100a07308 */ /* 0x000e700000000800 */
[----:B------:R-:W1:Y:S01]  /*9b10*/  MUFU.EX2 R10, R153 ;  /* 0x00000099000a7308 */ /* 0x000e620000000800 */
[----:B------:R-:W-:Y:S01]  /*9b20*/  @!P3 FMUL R8, R8, R8 ;  /* 0x000000080808b220 */ /* 0x000fe20000400000 */
[----:B------:R-:W-:Y:S01]  /*9b30*/  FSETP.GEU.AND P4, PT, R169, -126, PT ;  /* 0xc2fc0000a900780b */ /* 0x000fe20003f8e000 */
[----:B------:R-:W-:Y:S01]  /*9b40*/  @!P2 FMUL R7, R7, R7 ;  /* 0x000000070707a220 */ /* 0x000fe20000400000 */
[----:B------:R-:W-:Y:S01]  /*9b50*/  FSETP.GEU.AND P3, PT, R177, -126, PT ;  /* 0xc2fc0000b100780b */ /* 0x000fe20003f6e000 */
[----:B------:R1:W-:Y:S01]  /*9b60*/  STL [R1+0x3d4], R83 ;  /* 0x0003d45301007387 */ /* 0x0003e20000100800 */
[----:B------:R-:W-:Y:S01]  /*9b70*/  FSETP.GEU.AND P2, PT, R173, -126, PT ;  /* 0xc2fc0000ad00780b */ /* 0x000fe20003f4e000 */
[----:B-1----:R-:W-:Y:S01]  /*9b80*/  @!P6 FMUL R160, R160, R160 ;  /* 0x000000a0a0a0e220 */ /* 0x002fe20000400000 */
[----:B------:R-:W-:Y:S01]  /*9b90*/  FSETP.GEU.AND P6, PT, R181, -126, PT ;  /* 0xc2fc0000b500780b */ /* 0x000fe20003fce000 */
[----:B------:R-:W-:Y:S01]  /*9ba0*/  @!P5 FMUL R10, R10, R10 ;  /* 0x0000000a0a0ad220 */ /* 0x000fe20000400000 */
[----:B------:R-:W-:-:S05]  /*9bb0*/  FSETP.GEU.AND P5, PT, R165, -126, PT ;  /* 0xc2fc0000a500780b */ /* 0x000fca0003fae000 */
[----:B------:R-:W-:Y:S02]  /*9bc0*/  @!P4 FMUL R169, R169, 0.5 ;  /* 0x3f000000a9a9c820 */ /* 0x000fe40000400000 */
[----:B------:R-:W-:Y:S02]  /*9bd0*/  @!P3 FMUL R177, R177, 0.5 ;  /* 0x3f000000b1b1b820 */ /* 0x000fe40000400000 */
[----:B------:R-:W-:Y:S01]  /*9be0*/  @!P2 FMUL R173, R173, 0.5 ;  /* 0x3f000000adada820 */ /* 0x000fe20000400000 */
[----:B------:R-:W4:Y:S01]  /*9bf0*/  LDL.LU R83, [R1+0x64] ;  /* 0x0000640001537983 */ /* 0x000f220000300800 */
[----:B------:R-:W-:Y:S01]  /*9c00*/  @!P6 FMUL R181, R181, 0.5 ;  /* 0x3f000000b5b5e820 */ /* 0x000fe20000400000 */
[----:B------:R-:W1:Y:S02]  /*9c10*/  MUFU.EX2 R169, R169 ;  /* 0x000000a900a97308 */ /* 0x000e640000000800 */
[----:B------:R1:W-:Y:S01]  /*9c20*/  STL [R1+0x3d0], R86 ;  /* 0x0003d05601007387 */ /* 0x0003e20000100800 */
[----:B------:R-:W-:-:S05]  /*9c30*/  @!P5 FMUL R165, R165, 0.5 ;  /* 0x3f000000a5a5d820 */ /* 0x000fca0000400000 */
[----:B------:R-:W1:Y:S02]  /*9c40*/  MUFU.EX2 R177, R177 ;  /* 0x000000b100b17308 */ /* 0x000e640000000800 */
[----:B-1----:R-:W4:Y:S04]  /*9c50*/  LDL.LU R86, [R1+0x70] ;  /* 0x0000700001567983 */ /* 0x002f280000300800 */
[----:B------:R1:W-:Y:S02]  /*9c60*/  STL [R1+0x3cc], R87 ;  /* 0x0003cc5701007387 */ /* 0x0003e40000100800 */
[----:B------:R-:W2:Y:S08]  /*9c70*/  MUFU.EX2 R173, R173 ;  /* 0x000000ad00ad7308 */ /* 0x000eb00000000800 */
[----:B------:R-:W2:Y:S01]  /*9c80*/  MUFU.EX2 R6, R165 ;  /* 0x000000a500067308 */ /* 0x000ea20000000800 */
[----:B-1----:R-:W4:Y:S04]  /*9c90*/  LDL.LU R87, [R1+0x74] ;  /* 0x0000740001577983 */ /* 0x002f280000300800 */
[----:B------:R1:W-:Y:S03]  /*9ca0*/  STL [R1+0x3c8], R90 ;  /* 0x0003c85a01007387 */ /* 0x0003e60000100800 */
[----:B------:R-:W2:Y:S01]  /*9cb0*/  MUFU.EX2 R181, R181 ;  /* 0x000000b500b57308 */ /* 0x000ea20000000800 */
[--C-:B------:R-:W-:Y:S01]  /*9cc0*/  FFMA R168, R168, UR6, -R0.reuse ;  /* 0x00000006a8a87c23 */ /* 0x100fe20008000800 */
[--C-:B------:R-:W-:Y:S01]  /*9cd0*/  FFMA R176, R176, UR6, -R0.reuse ;  /* 0x00000006b0b07c23 */ /* 0x100fe20008000800 */
[----:B-1----:R-:W4:Y:S04]  /*9ce0*/  LDL.LU R90, [R1+0x80] ;  /* 0x00008000015a7983 */ /* 0x002f280000300800 */
[----:B------:R1:W-:Y:S01]  /*9cf0*/  STL [R1+0x3c4], R91 ;  /* 0x0003c45b01007387 */ /* 0x0003e20000100800 */
[--C-:B------:R-:W-:Y:S01]  /*9d00*/  FFMA R172, R172, UR6, -R0.reuse ;  /* 0x00000006acac7c23 */ /* 0x100fe20008000800 */
[--C-:B------:R-:W-:Y:S01]  /*9d10*/  FFMA R164, R164, UR6, -R0.reuse ;  /* 0x00000006a4a47c23 */ /* 0x100fe20008000800 */
[----:B------:R-:W-:Y:S01]  /*9d20*/  @!P4 FMUL R169, R169, R169 ;  /* 0x000000a9a9a9c220 */ /* 0x000fe20000400000 */
[----:B------:R-:W-:Y:S01]  /*9d30*/  @!P3 FMUL R177, R177, R177 ;  /* 0x000000b1b1b1b220 */ /* 0x000fe20000400000 */
[----:B-1----:R-:W4:Y:S04]  /*9d40*/  LDL.LU R91, [R1+0x84] ;  /* 0x00008400015b7983 */ /* 0x002f280000300800 */
[----:B------:R1:W-:Y:S01]  /*9d50*/  STL [R1+0x3c0], R94 ;  /* 0x0003c05e01007387 */ /* 0x0003e20000100800 */
[----:B------:R-:W-:Y:S01]  /*9d60*/  FSETP.GEU.AND P4, PT, R168, -126, PT ;  /* 0xc2fc0000a800780b */ /* 0x000fe20003f8e000 */
[----:B------:R-:W-:Y:S01]  /*9d70*/  FFMA R0, R180, UR6, -R0 ;  /* 0x00000006b4007c23 */ /* 0x000fe20008000800 */
[----:B------:R-:W-:Y:S01]  /*9d80*/  FSETP.GEU.AND P3, PT, R176, -126, PT ;  /* 0xc2fc0000b000780b */ /* 0x000fe20003f6e000 */
[----:B-1----:R-:W4:Y:S04]  /*9d90*/  LDL.LU R94, [R1+0x90] ;  /* 0x00009000015e7983 */ /* 0x002f280000300800 */
[----:B------:R1:W-:Y:S01]  /*9da0*/  STL [R1+0x3bc], R95 ;  /* 0x0003bc5f01007387 */ /* 0x0003e20000100800 */
[----:B--2---:R-:W-:Y:S01]  /*9db0*/  @!P2 FMUL R173, R173, R173 ;  /* 0x000000adadada220 */ /* 0x004fe20000400000 */
[----:B------:R-:W-:Y:S01]  /*9dc0*/  FSETP.GEU.AND P2, PT, R172, -126, PT ;  /* 0xc2fc0000ac00780b */ /* 0x000fe20003f4e000 */
[----:B------:R-:W-:Y:S01]  /*9dd0*/  @!P5 FMUL R6, R6, R6 ;  /* 0x000000060606d220 */ /* 0x000fe20000400000 */
[----:B-1----:R-:W2:Y:S04]  /*9de0*/  LDL.LU R95, [R1+0x94] ;  /* 0x00009400015f7983 */ /* 0x002ea80000300800 */
[----:B------:R1:W-:Y:S01]  /*9df0*/  STL [R1+0x3b8], R98 ;  /* 0x0003b86201007387 */ /* 0x0003e20000100800 */
[----:B------:R-:W-:Y:S01]  /*9e00*/  @!P6 FMUL R181, R181, R181 ;  /* 0x000000b5b5b5e220 */ /* 0x000fe20000400000 */
[----:B------:R-:W-:-:S02]  /*9e10*/  FSETP.GEU.AND P5, PT, R164, -126, PT ;  /* 0xc2fc0000a400780b */ /* 0x000fc40003fae000 */
[----:B------:R-:W-:Y:S01]  /*9e20*/  FSETP.GEU.AND P6, PT, R0, -126, PT ;  /* 0xc2fc00000000780b */ /* 0x000fe20003fce000 */
[----:B-1----:R-:W2:Y:S04]  /*9e30*/  LDL.LU R98, [R1+0xa0] ;  /* 0x0000a00001627983 */ /* 0x002ea80000300800 */
[----:B------:R1:W-:Y:S04]  /*9e40*/  STL [R1+0x3b4], R99 ;  /* 0x0003b46301007387 */ /* 0x0003e80000100800 */
[----:B-1----:R-:W2:Y:S04]  /*9e50*/  LDL.LU R99, [R1+0xa4] ;  /* 0x0000a40001637983 */ /* 0x002ea80000300800 */
[----:B------:R1:W-:Y:S04]  /*9e60*/  STL [R1+0x3b0], R102 ;  /* 0x0003b06601007387 */ /* 0x0003e80000100800 */
[----:B-1----:R-:W2:Y:S04]  /*9e70*/  LDL.LU R102, [R1+0xb0] ;  /* 0x0000b00001667983 */ /* 0x002ea80000300800 */
[----:B------:R1:W-:Y:S01]  /*9e80*/  STL [R1+0x3ac], R103 ;  /* 0x0003ac6701007387 */ /* 0x0003e20000100800 */
[----:B------:R-:W-:Y:S01]  /*9e90*/  @!P4 FMUL R168, R168, 0.5 ;  /* 0x3f000000a8a8c820 */ /* 0x000fe20000400000 */
[----:B------:R-:W-:-:S02]  /*9ea0*/  @!P3 FMUL R176, R176, 0.5 ;  /* 0x3f000000b0b0b820 */ /* 0x000fc40000400000 */
[----:B-1----:R-:W2:Y:S04]  /*9eb0*/  LDL.LU R103, [R1+0xb4] ;  /* 0x0000b40001677983 */ /* 0x002ea80000300800 */
[----:B------:R1:W-:Y:S01]  /*9ec0*/  STL [R1+0x3a8], R106 ;  /* 0x0003a86a01007387 */ /* 0x0003e20000100800 */
[----:B------:R-:W-:-:S03]  /*9ed0*/  @!P2 FMUL R172, R172, 0.5 ;  /* 0x3f000000acaca820 */ /* 0x000fc60000400000 */
[----:B-1----:R-:W2:Y:S04]  /*9ee0*/  LDL.LU R106, [R1+0xc0] ;  /* 0x0000c000016a7983 */ /* 0x002ea80000300800 */
[----:B------:R1:W-:Y:S01]  /*9ef0*/  STL [R1+0x3a4], R107 ;  /* 0x0003a46b01007387 */ /* 0x0003e20000100800 */
[----:B------:R-:W3:Y:S03]  /*9f00*/  MUFU.EX2 R156, R168 ;  /* 0x000000a8009c7308 */ /* 0x000ee60000000800 */
[----:B-1----:R-:W2:Y:S04]  /*9f10*/  LDL.LU R107, [R1+0xc4] ;  /* 0x0000c400016b7983 */ /* 0x002ea80000300800 */
[----:B------:R1:W-:Y:S01]  /*9f20*/  STL [R1+0x3a0], R110 ;  /* 0x0003a06e01007387 */ /* 0x0003e20000100800 */
[----:B------:R-:W3:Y:S01]  /*9f30*/  MUFU.EX2 R152, R176 ;  /* 0x000000b000987308 */ /* 0x000ee20000000800 */
[----:B------:R-:W-:Y:S01]  /*9f40*/  @!P5 FMUL R164, R164, 0.5 ;  /* 0x3f000000a4a4d820 */ /* 0x000fe20000400000 */
[----:B------:R-:W-:Y:S01]  /*9f50*/  @!P6 FMUL R0, R0, 0.5 ;  /* 0x3f0000000000e820 */ /* 0x000fe20000400000 */
[----:B-1----:R-:W2:Y:S04]  /*9f60*/  LDL.LU R110, [R1+0xd0] ;  /* 0x0000d000016e7983 */ /* 0x002ea80000300800 */
[----:B------:R1:W-:Y:S01]  /*9f70*/  STL [R1+0x39c], R111 ;  /* 0x00039c6f01007387 */ /* 0x0003e20000100800 */
[----:B------:R-:W3:Y:S03]  /*9f80*/  MUFU.EX2 R4, R164 ;  /* 0x000000a400047308 */ /* 0x000ee60000000800 */
[----:B-1----:R-:W2:Y:S04]  /*9f90*/  LDL.LU R111, [R1+0xd4] ;  /* 0x0000d400016f7983 */ /* 0x002ea80000300800 */
[----:B------:R1:W-:Y:S01]  /*9fa0*/  STL [R1+0x398], R114 ;  /* 0x0003987201007387 */ /* 0x0003e20000100800 */
[----:B------:R-:W3:Y:S01]  /*9fb0*/  MUFU.EX2 R172, R172 ;  /* 0x000000ac00ac7308 */ /* 0x000ee20000000800 */
[----:B------:R-:W-:-:S02]  /*9fc0*/  FADD R16, -R3, R2 ;  /* 0x0000000203107221 */ /* 0x000fc40000000100 */
[----:B-1----:R-:W2:Y:S04]  /*9fd0*/  LDL.LU R114, [R1+0xe0] ;  /* 0x0000e00001727983 */ /* 0x002ea80000300800 */
[----:B------:R1:W-:Y:S01]  /*9fe0*/  STL [R1+0x394], R115 ;  /* 0x0003947301007387 */ /* 0x0003e20000100800 */
[----:B------:R3:W3:Y:S01]  /*9ff0*/  MUFU.EX2 R5, R0 ;  /* 0x0000000000057308 */ /* 0x0006e20000000800 */
[----:B------:R-:W-:Y:S01]  /*a000*/  FADD R3, R10, R169 ;  /* 0x000000a90a037221 */ /* 0x000fe20000000000 */
[----:B------:R-:W-:Y:S01]  /*a010*/  FADD R2, R160, R177 ;  /* 0x000000b1a0027221 */ /* 0x000fe20000000000 */
[----:B-1----:R-:W2:Y:S04]  /*a020*/  LDL.LU R115, [R1+0xe4] ;  /* 0x0000e40001737983 */ /* 0x002ea80000300800 */
[----:B------:R1:W-:Y:S01]  /*a030*/  STL [R1+0x390], R118 ;  /* 0x0003907601007387 */ /* 0x0003e20000100800 */
[----:B------:R-:W-:-:S03]  /*a040*/  FADD R3, R3, R2 ;  /* 0x0000000203037221 */ /* 0x000fc60000000000 */
[----:B-1----:R-:W2:Y:S04]  /*a050*/  LDL.LU R118, [R1+0xf0] ;  /* 0x0000f00001767983 */ /* 0x002ea80000300800 */
[----:B------:R1:W-:Y:S01]  /*a060*/  STL [R1+0x38c], R119 ;  /* 0x00038c7701007387 */ /* 0x0003e20000100800 */
[----:B------:R-:W-:Y:S01]  /*a070*/  FADD R2, R7, R173 ;  /* 0x000000ad07027221 */ /* 0x000fe20000000000 */
[----:B---3--:R-:W-:Y:S02]  /*a080*/  FADD R0, R6, R181 ;  /* 0x000000b506007221 */ /* 0x008fe40000000000 */
[----:B-1----:R-:W3:Y:S04]  /*a090*/  LDL.LU R119, [R1+0xf4] ;  /* 0x0000f40001777983 */ /* 0x002ee80000300800 */
[----:B------:R1:W-:Y:S04]  /*a0a0*/  STL [R1+0x388], R122 ;  /* 0x0003887a01007387 */ /* 0x0003e80000100800 */
[----:B-1----:R-:W3:Y:S04]  /*a0b0*/  LDL.LU R122, [R1+0x100] ;  /* 0x00010000017a7983 */ /* 0x002ee80000300800 */
[----:B------:R1:W-:Y:S01]  /*a0c0*/  STL [R1+0x384], R123 ;  /* 0x0003847b01007387 */ /* 0x0003e20000100800 */
[----:B------:R-:W-:-:S03]  /*a0d0*/  FADD R0, R2, R0 ;  /* 0x0000000002007221 */ /* 0x000fc60000000000 */
[----:B-1----:R-:W3:Y:S04]  /*a0e0*/  LDL.LU R123, [R1+0x104] ;  /* 0x00010400017b7983 */ /* 0x002ee80000300800 */
[----:B------:R1:W-:Y:S01]  /*a0f0*/  STL [R1+0x380], R126 ;  /* 0x0003807e01007387 */ /* 0x0003e20000100800 */
[----:B------:R-:W-:Y:S01]  /*a100*/  @!P4 FMUL R156, R156, R156 ;  /* 0x0000009c9c9cc220 */ /* 0x000fe20000400000 */
[----:B------:R-:W-:Y:S02]  /*a110*/  @!P3 FMUL R152, R152, R152 ;  /* 0x000000989898b220 */ /* 0x000fe40000400000 */
[----:B-1----:R-:W3:Y:S04]  /*a120*/  LDL.LU R126, [R1+0x110] ;  /* 0x00011000017e7983 */ /* 0x002ee80000300800 */
[----:B------:R1:W-:Y:S01]  /*a130*/  STL [R1+0x37c], R127 ;  /* 0x00037c7f01007387 */ /* 0x0003e20000100800 */
[----:B------:R-:W-:-:S03]  /*a140*/  FADD R12, R3, R0 ;  /* 0x00000000030c7221 */ /* 0x000fc60000000000 */
[----:B-1----:R-:W3:Y:S04]  /*a150*/  LDL.LU R127, [R1+0x114] ;  /* 0x00011400017f7983 */ /* 0x002ee80000300800 */
[----:B------:R1:W-:Y:S01]  /*a160*/  STL [R1+0x378], R130 ;  /* 0x0003788201007387 */ /* 0x0003e20000100800 */
[----:B------:R-:W-:Y:S01]  /*a170*/  FADD R2, R11, R156 ;  /* 0x0000009c0b027221 */ /* 0x000fe20000000000 */
[----:B------:R-:W-:Y:S02]  /*a180*/  FADD R0, R8, R152 ;  /* 0x0000009808007221 */ /* 0x000fe40000000000 */
[----:B-1----:R-:W3:Y:S04]  /*a190*/  LDL.LU R130, [R1+0x120] ;  /* 0x0001200001827983 */ /* 0x002ee80000300800 */
[----:B------:R1:W-:Y:S01]  /*a1a0*/  STL [R1+0x374], R131 ;  /* 0x0003748301007387 */ /* 0x0003e20000100800 */
[----:B------:R-:W-:Y:S01]  /*a1b0*/  @!P5 FMUL R4, R4, R4 ;  /* 0x000000040404d220 */ /* 0x000fe20000400000 */
[----:B------:R-:W-:Y:S01]  /*a1c0*/  @!P2 FMUL R172, R172, R172 ;  /* 0x000000acacaca220 */ /* 0x000fe20000400000 */
[----:B------:R-:W-:Y:S01]  /*a1d0*/  @!P6 FMUL R5, R5, R5 ;  /* 0x000000050505e220 */ /* 0x000fe20000400000 */
[----:B-1----:R-:W3:Y:S04]  /*a1e0*/  LDL.LU R131, [R1+0x124] ;  /* 0x0001240001837983 */ /* 0x002ee80000300800 */
[----:B------:R1:W-:Y:S01]  /*a1f0*/  STL [R1+0x370], R134 ;  /* 0x0003708601007387 */ /* 0x0003e20000100800 */
[----:B------:R-:W-:Y:S01]  /*a200*/  FADD R3, R2, R0 ;  /* 0x0000000002037221 */ /* 0x000fe20000000000 */
[----:B------:R-:W-:-:S02]  /*a210*/  FADD R2, R9, R172 ;  /* 0x000000ac09027221 */ /* 0x000fc40000000000 */
[----:B-1----:R-:W3:Y:S04]  /*a220*/  LDL.LU R134, [R1+0x130] ;  /* 0x0001300001867983 */ /* 0x002ee80000300800 */
[----:B------:R1:W-:Y:S01]  /*a230*/  STL [R1+0x36c], R135 ;  /* 0x00036c8701007387 */ /* 0x0003e20000100800 */
[----:B------:R-:W-:-:S03]  /*a240*/  FADD R0, R4, R5 ;  /* 0x0000000504007221 */ /* 0x000fc60000000000 */
[----:B-1----:R-:W3:Y:S04]  /*a250*/  LDL.LU R135, [R1+0x134] ;  /* 0x0001340001877983 */ /* 0x002ee80000300800 */
[----:B------:R1:W-:Y:S01]  /*a260*/  STL [R1+0x368], R138 ;  /* 0x0003688a01007387 */ /* 0x0003e20000100800 */
[----:B------:R-:W-:-:S03]  /*a270*/  FADD R0, R2, R0 ;  /* 0x0000000002007221 */ /* 0x000fc60000000000 */
[----:B-1----:R-:W3:Y:S04]  /*a280*/  LDL.LU R138, [R1+0x140] ;  /* 0x00014000018a7983 */ /* 0x002ee80000300800 */
[----:B------:R1:W-:Y:S01]  /*a290*/  STL [R1+0x364], R139 ;  /* 0x0003648b01007387 */ /* 0x0003e20000100800 */
[----:B------:R-:W-:-:S03]  /*a2a0*/  FMNMX R2, R154, R15, !PT ;  /* 0x0000000f9a027209 */ /* 0x000fc60007800000 */
[----:B-1----:R-:W3:Y:S04]  /*a2b0*/  LDL.LU R139, [R1+0x144] ;  /* 0x00014400018b7983 */ /* 0x002ee80000300800 */
[----:B------:R1:W-:Y:S01]  /*a2c0*/  STL [R1+0x360], R142 ;  /* 0x0003608e01007387 */ /* 0x0003e20000100800 */
[----:B------:R-:W-:-:S03]  /*a2d0*/  FMNMX R2, R155, R2, !PT ;  /* 0x000000029b027209 */ /* 0x000fc60007800000 */
[----:B-1----:R-:W3:Y:S04]  /*a2e0*/  LDL.LU R142, [R1+0x150] ;  /* 0x00015000018e7983 */ /* 0x002ee80000300800 */
[----:B------:R1:W-:Y:S04]  /*a2f0*/  STL [R1+0x35c], R143 ;  /* 0x00035c8f01007387 */ /* 0x0003e80000100800 */
        /* <DEDUP_REMOVED lines=26> */
[----:B------:R-:W3:Y:S04]  /*a4a0*/  LDL.LU R19, [R1+0x1f4] ;  /* 0x0001f40001137983 */ /* 0x000ee80000300800 */
        /* <DEDUP_REMOVED lines=46> */
[----:B------:R-:W-:-:S03]  /*a790*/  FADD R0, R3, R0 ;  /* 0x0000000003007221 */ /* 0x000fc60000000000 */
[----:B-1----:R-:W3:Y:S04]  /*a7a0*/  LDL.LU R203, [R1+0x98] ;  /* 0x0000980001cb7983 */ /* 0x002ee80000300800 */
[----:B------:R1:W-:Y:S04]  /*a7b0*/  STL [R1+0x2e4], R202 ;  /* 0x0002e4ca01007387 */ /* 0x0003e80000100800 */
[----:B-1----:R-:W3:Y:S04]  /*a7c0*/  LDL.LU R202, [R1+0x9c] ;  /* 0x00009c0001ca7983 */ /* 0x002ee80000300800 */
[----:B------:R1:W-:Y:S04]  /*a7d0*/  STL [R1+0x2e0], R201 ;  /* 0x0002e0c901007387 */ /* 0x0003e80000100800 */
[----:B------:R-:W4:Y:S04]  /*a7e0*/  SHFL.BFLY PT, R3, R2, 0x1, 0x1f ;  /* 0x0c201f0002037f89 */ /* 0x000f2800000e0000 */
[----:B-1----:R-:W3:Y:S04]  /*a7f0*/  LDL.LU R201, [R1+0xa8] ;  /* 0x0000a80001c97983 */ /* 0x002ee80000300800 */
[----:B------:R1:W-:Y:S04]  /*a800*/  STL [R1+0x2dc], R200 ;  /* 0x0002dcc801007387 */ /* 0x0003e80000100800 */
        /* <DEDUP_REMOVED lines=17> */
[----:B------:R1:W-:Y:S01]  /*a920*/  STL [R1+0x2b8], R191 ;  /* 0x0002b8bf01007387 */ /* 0x0003e20000100800 */
[----:B----4-:R-:W-:-:S03]  /*a930*/  FMNMX R2, R2, R3, !PT ;  /* 0x0000000302027209 */ /* 0x010fc60007800000 */
[----:B-1----:R-:W4:Y:S04]  /*a940*/  LDL.LU R191, [R1+0xf8] ;  /* 0x0000f80001bf7983 */ /* 0x002f280000300800 */
[----:B------:R1:W-:Y:S04]  /*a950*/  STL [R1+0x2b4], R190 ;  /* 0x0002b4be01007387 */ /* 0x0003e80000100800 */
[----:B-1----:R-:W4:Y:S04]  /*a960*/  LDL.LU R190, [R1+0xfc] ;  /* 0x0000fc0001be7983 */ /* 0x002f280000300800 */
[----:B------:R1:W-:Y:S01]  /*a970*/  STL [R1+0x2b0], R189 ;  /* 0x0002b0bd01007387 */ /* 0x0003e20000100800 */
[----:B------:R-:W-:-:S03]  /*a980*/  FADD R14, R0, R12 ;  /* 0x0000000c000e7221 */ /* 0x000fc60000000000 */
[----:B-1----:R-:W4:Y:S04]  /*a990*/  LDL.LU R189, [R1+0x108] ;  /* 0x0001080001bd7983 */ /* 0x002f280000300800 */
[----:B------:R1:W-:Y:S04]  /*a9a0*/  STL [R1+0x2ac], R188 ;  /* 0x0002acbc01007387 */ /* 0x0003e80000100800 */
[----:B-1----:R-:W4:Y:S04]  /*a9b0*/  LDL.LU R188, [R1+0x10c] ;  /* 0x00010c0001bc7983 */ /* 0x002f280000300800 */
[----:B------:R1:W-:Y:S04]  /*a9c0*/  STL [R1+0x2a8], R187 ;  /* 0x0002a8bb01007387 */ /* 0x0003e80000100800 */
[----:B------:R-:W2:Y:S04]  /*a9d0*/  SHFL.BFLY PT, R12, R2, 0x2, 0x1f ;  /* 0x0c401f00020c7f89 */ /* 0x000ea800000e0000 */
[----:B-1----:R-:W4:Y:S04]  /*a9e0*/  LDL.LU R187, [R1+0x118] ;  /* 0x0001180001bb7983 */ /* 0x002f280000300800 */
[----:B------:R1:W-:Y:S04]  /*a9f0*/  STL [R1+0x2a4], R186 ;  /* 0x0002a4ba01007387 */ /* 0x0003e80000100800 */
        /* <DEDUP_REMOVED lines=11> */
[----:B------:R-:W4:Y:S04]  /*aab0*/  LDL.LU R235, [R1+0x1c8] ;  /* 0x0001c80001eb7983 */ /* 0x000f280000300800 */
        /* <DEDUP_REMOVED lines=10> */
[----:B------:R-:W4:Y:S01]  /*ab60*/  LDL.LU R165, [R1+0x1d0] ;  /* 0x0001d00001a57983 */ /* 0x000f220000300800 */
[----:B------:R-:W-:-:S03]  /*ab70*/  FMUL R0, R16, UR6 ;  /* 0x0000000610007c20 */ /* 0x000fc60008400000 */
[----:B------:R-:W4:Y:S04]  /*ab80*/  LDL.LU R180, [R1+0x1bc] ;  /* 0x0001bc0001b47983 */ /* 0x000f280000300800 */
[----:B------:R-:W4:Y:S01]  /*ab90*/  LDL.LU R164, [R1+0x1c4] ;  /* 0x0001c40001a47983 */ /* 0x000f220000300800 */
[----:B--2---:R-:W-:-:S03]  /*aba0*/  FMNMX R12, R2, R12, !PT ;  /* 0x0000000c020c7209 */ /* 0x004fc60007800000 */
[----:B------:R-:W2:Y:S04]  /*abb0*/  LDL.LU R168, [R1+0x1b8] ;  /* 0x0001b80001a87983 */ /* 0x000ea80000300800 */
[----:B------:R-:W2:Y:S04]  /*abc0*/  LDL.LU R176, [R1+0x1ac] ;  /* 0x0001ac0001b07983 */ /* 0x000ea80000300800 */
[----:B------:R-:W4:Y:S01]  /*abd0*/  LDL.LU R16, [R1+0x1c0] ;  /* 0x0001c00001107983 */ /* 0x000f220000300800 */
[----:B------:R-:W-:-:S03]  /*abe0*/  FSETP.GEU.AND P2, PT, R0, -126, PT ;  /* 0xc2fc00000000780b */ /* 0x000fc60003f4e000 */
[----:B------:R-:W2:Y:S04]  /*abf0*/  LDL.LU R3, [R1+0x1b4] ;  /* 0x0001b40001037983 */ /* 0x000ea80000300800 */
[----:B------:R-:W4:Y:S06]  /*ac00*/  LDL.LU R2, [R1+0x1b0] ;  /* 0x0001b00001027983 */ /* 0x000f2c0000300800 */
[----:B------:R-:W-:-:S06]  /*ac10*/  @!P2 FMUL R0, R0, 0.5 ;  /* 0x3f0000000000a820 */ /* 0x000fcc0000400000 */
[----:B------:R-:W1:Y:S02]  /*ac20*/  MUFU.EX2 R0, R0 ;  /* 0x0000000000007308 */ /* 0x000e640000000800 */
[----:B-1----:R-:W-:-:S04]  /*ac30*/  @!P2 FMUL R0, R0, R0 ;  /* 0x000000000000a220 */ /* 0x002fc80000400000 */
[-C--:B------:R-:W-:Y:S01]  /*ac40*/  FMUL R58, R58, R0.reuse ;  /* 0x000000003a3a7220 */ /* 0x080fe20000400000 */
[-C--:B------:R-:W-:Y:S01]  /*ac50*/  FMUL R59, R59, R0.reuse ;  /* 0x000000003b3b7220 */ /* 0x080fe20000400000 */
[-C--:B------:R-:W-:Y:S01]  /*ac60*/  FMUL R62, R62, R0.reuse ;  /* 0x000000003e3e7220 */ /* 0x080fe20000400000 */
[-C--:B------:R-:W-:Y:S02]  /*ac70*/  FMUL R63, R63, R0.reuse ;  /* 0x000000003f3f7220 */ /* 0x080fe40000400000 */
[----:B------:R1:W-:Y:S01]  /*ac80*/  STL [R1], R58 ;  /* 0x0000003a01007387 */ /* 0x0003e20000100800 */
[-C--:B------:R-:W-:Y:S01]  /*ac90*/  FMUL R66, R66, R0.reuse ;  /* 0x0000000042427220 */ /* 0x080fe20000400000 */
[-C--:B------:R-:W-:Y:S01]  /*aca0*/  FMUL R67, R67, R0.reuse ;  /* 0x0000000043437220 */ /* 0x080fe20000400000 */
[-C--:B------:R-:W-:Y:S01]  /*acb0*/  FMUL R70, R70, R0.reuse ;  /* 0x0000000046467220 */ /* 0x080fe20000400000 */
[----:B-1----:R-:W2:Y:S04]  /*acc0*/  LDL.LU R58, [R1+0x408] ;  /* 0x00040800013a7983 */ /* 0x002ea80000300800 */
[----:B------:R1:W-:Y:S01]  /*acd0*/  STL [R1+0x4], R59 ;  /* 0x0000043b01007387 */ /* 0x0003e20000100800 */
[-C--:B------:R-:W-:Y:S01]  /*ace0*/  FMUL R71, R71, R0.reuse ;  /* 0x0000000047477220 */ /* 0x080fe20000400000 */
[----:B------:R-:W-:-:S02]  /*acf0*/  FMUL R74, R74, R0 ;  /* 0x000000004a4a7220 */ /* 0x000fc40000400000 */
[----:B-1----:R-:W2:Y:S04]  /*ad00*/  LDL.LU R59, [R1+0x404] ;  /* 0x00040400013b7983 */ /* 0x002ea80000300800 */
[----:B------:R1:W-:Y:S01]  /*ad10*/  STL [R1+0x10], R62 ;  /* 0x0000103e01007387 */ /* 0x0003e20000100800 */
[----:B------:R-:W-:-:S03]  /*ad20*/  FMUL R75, R75, R0 ;  /* 0x000000004b4b7220 */ /* 0x000fc60000400000 */
        /* <DEDUP_REMOVED lines=65> */
[----:B---3--:R-:W-:-:S03]  /*b140*/  FMUL R119, R119, R0 ;  /* 0x0000000077777220 */ /* 0x008fc60000400000 */
[----:B-1----:R-:W3:Y:S04]  /*b150*/  LDL.LU R106, [R1+0x3a8] ;  /* 0x0003a800016a7983 */ /* 0x002ee80000300800 */
[----:B------:R1:W-:Y:S01]  /*b160*/  STL [R1+0xc4], R107 ;  /* 0x0000c46b01007387 */ /* 0x0003e20000100800 */
[----:B------:R-:W-:-:S03]  /*b170*/  FMUL R122, R122, R0 ;  /* 0x000000007a7a7220 */ /* 0x000fc60000400000 */
[----:B-1----:R-:W3:Y:S04]  /*b180*/  LDL.LU R107, [R1+0x3a4] ;  /* 0x0003a400016b7983 */ /* 0x002ee80000300800 */
[----:B------:R1:W-:Y:S01]  /*b190*/  STL [R1+0xd0], R110 ;  /* 0x0000d06e01007387 */ /* 0x0003e20000100800 */
[-C--:B------:R-:W-:Y:S01]  /*b1a0*/  FMUL R123, R123, R0.reuse ;  /* 0x000000007b7b7220 */ /* 0x080fe20000400000 */
[----:B------:R-:W-:Y:S02]  /*b1b0*/  FSETP.NEU.AND P2, PT, R12, -INF , PT ;  /* 0xff8000000c00780b */ /* 0x000fe40003f4d000 */
[----:B-1----:R-:W3:Y:S04]  /*b1c0*/  LDL.LU R110, [R1+0x3a0] ;  /* 0x0003a000016e7983 */ /* 0x002ee80000300800 */
[----:B------:R1:W-:Y:S01]  /*b1d0*/  STL [R1+0xd4], R111 ;  /* 0x0000d46f01007387 */ /* 0x0003e20000100800 */
[----:B------:R-:W-:-:S03]  /*b1e0*/  FMUL R126, R126, R0 ;  /* 0x000000007e7e7220 */ /* 0x000fc60000400000 */
[----:B-1----:R-:W3:Y:S04]  /*b1f0*/  LDL.LU R111, [R1+0x39c] ;  /* 0x00039c00016f7983 */ /* 0x002ee80000300800 */
[----:B------:R1:W-:Y:S01]  /*b200*/  STL [R1+0xe0], R114 ;  /* 0x0000e07201007387 */ /* 0x0003e20000100800 */
[----:B------:R-:W-:Y:S01]  /*b210*/  FFMA R21, R0, R21, R14 ;  /* 0x0000001500157223 */ /* 0x000fe2000000000e */
[-C--:B------:R-:W-:Y:S02]  /*b220*/  FMUL R127, R127, R0.reuse ;  /* 0x000000007f7f7220 */ /* 0x080fe40000400000 */
[----:B-1----:R-:W3:Y:S04]  /*b230*/  LDL.LU R114, [R1+0x398] ;  /* 0x0003980001727983 */ /* 0x002ee80000300800 */
[----:B------:R1:W-:Y:S01]  /*b240*/  STL [R1+0xe4], R115 ;  /* 0x0000e47301007387 */ /* 0x0003e20000100800 */
[----:B------:R-:W-:Y:S01]  /*b250*/  FSEL R14, R12, RZ, P2 ;  /* 0x000000ff0c0e7208 */ /* 0x000fe20001000000 */
[----:B------:R-:W-:-:S02]  /*b260*/  FMUL R130, R130, R0 ;  /* 0x0000000082827220 */ /* 0x000fc40000400000 */
[----:B-1----:R-:W3:Y:S04]  /*b270*/  LDL.LU R115, [R1+0x394] ;  /* 0x0003940001737983 */ /* 0x002ee80000300800 */
[----:B------:R1:W-:Y:S01]  /*b280*/  STL [R1+0xf0], R118 ;  /* 0x0000f07601007387 */ /* 0x0003e20000100800 */
[-C--:B------:R-:W-:Y:S01]  /*b290*/  FMUL R131, R131, R0.reuse ;  /* 0x0000000083837220 */ /* 0x080fe20000400000 */
[-C--:B------:R-:W-:Y:S02]  /*b2a0*/  FMUL R134, R134, R0.reuse ;  /* 0x0000000086867220 */ /* 0x080fe40000400000 */
[----:B-1----:R-:W3:Y:S04]  /*b2b0*/  LDL.LU R118, [R1+0x390] ;  /* 0x0003900001767983 */ /* 0x002ee80000300800 */
[----:B------:R1:W-:Y:S01]  /*b2c0*/  STL [R1+0xf4], R119 ;  /* 0x0000f47701007387 */ /* 0x0003e20000100800 */
[-C--:B------:R-:W-:Y:S01]  /*b2d0*/  FMUL R135, R135, R0.reuse ;  /* 0x0000000087877220 */ /* 0x080fe20000400000 */
[-C--:B------:R-:W-:Y:S01]  /*b2e0*/  FMUL R138, R138, R0.reuse ;  /* 0x000000008a8a7220 */ /* 0x080fe20000400000 */
[-C--:B------:R-:W-:Y:S01]  /*b2f0*/  FMUL R139, R139, R0.reuse ;  /* 0x000000008b8b7220 */ /* 0x080fe20000400000 */
[-C--:B------:R-:W-:Y:S01]  /*b300*/  FMUL R142, R142, R0.reuse ;  /* 0x000000008e8e7220 */ /* 0x080fe20000400000 */
[----:B-1----:R-:W3:Y:S04]  /*b310*/  LDL.LU R119, [R1+0x38c] ;  /* 0x00038c0001777983 */ /* 0x002ee80000300800 */
[----:B------:R1:W-:Y:S01]  /*b320*/  STL [R1+0x100], R122 ;  /* 0x0001007a01007387 */ /* 0x0003e20000100800 */
[-C--:B------:R-:W-:Y:S01]  /*b330*/  FMUL R143, R143, R0.reuse ;  /* 0x000000008f8f7220 */ /* 0x080fe20000400000 */
[-C--:B------:R-:W-:Y:S01]  /*b340*/  FMUL R146, R146, R0.reuse ;  /* 0x0000000092927220 */ /* 0x080fe20000400000 */
[-C--:B------:R-:W-:Y:S01]  /*b350*/  FMUL R147, R147, R0.reuse ;  /* 0x0000000093937220 */ /* 0x080fe20000400000 */
[-C--:B------:R-:W-:Y:S01]  /*b360*/  FMUL R150, R150, R0.reuse ;  /* 0x0000000096967220 */ /* 0x080fe20000400000 */
[-C--:B------:R-:W-:Y:S01]  /*b370*/  FMUL R151, R151, R0.reuse ;  /* 0x0000000097977220 */ /* 0x080fe20000400000 */
[-C--:B------:R-:W-:Y:S01]  /*b380*/  FMUL R227, R227, R0.reuse ;  /* 0x00000000e3e37220 */ /* 0x080fe20000400000 */
[----:B-1----:R-:W3:Y:S01]  /*b390*/  LDL.LU R122, [R1+0x388] ;  /* 0x00038800017a7983 */ /* 0x002ee20000300800 */
[----:B------:R-:W-:-:S03]  /*b3a0*/  FMUL R226, R226, R0 ;  /* 0x00000000e2e27220 */ /* 0x000fc60000400000 */
[----:B------:R1:W-:Y:S01]  /*b3b0*/  STL [R1+0x104], R123 ;  /* 0x0001047b01007387 */ /* 0x0003e20000100800 */
[-C--:B------:R-:W-:Y:S01]  /*b3c0*/  FMUL R225, R225, R0.reuse ;  /* 0x00000000e1e17220 */ /* 0x080fe20000400000 */
[-C--:B------:R-:W-:Y:S01]  /*b3d0*/  FMUL R224, R224, R0.reuse ;  /* 0x00000000e0e07220 */ /* 0x080fe20000400000 */
[-C--:B------:R-:W-:Y:S01]  /*b3e0*/  FMUL R223, R223, R0.reuse ;  /* 0x00000000dfdf7220 */ /* 0x080fe20000400000 */
[-C--:B------:R-:W-:Y:S01]  /*b3f0*/  FMUL R222, R222, R0.reuse ;  /* 0x00000000dede7220 */ /* 0x080fe20000400000 */
[-C--:B----4-:R-:W-:Y:S01]  /*b400*/  FMUL R2, R2, R0.reuse ;  /* 0x0000000002027220 */ /* 0x090fe20000400000 */
[-C--:B--2---:R-:W-:Y:S01]  /*b410*/  FMUL R3, R3, R0.reuse ;  /* 0x0000000003037220 */ /* 0x084fe20000400000 */
[-C--:B------:R-:W-:Y:S01]  /*b420*/  FMUL R16, R16, R0.reuse ;  /* 0x0000000010107220 */ /* 0x080fe20000400000 */
[-C--:B------:R-:W-:Y:S01]  /*b430*/  FMUL R164, R164, R0.reuse ;  /* 0x00000000a4a47220 */ /* 0x080fe20000400000 */
[----:B-1----:R-:W2:Y:S01]  /*b440*/  LDL.LU R123, [R1+0x384] ;  /* 0x00038400017b7983 */ /* 0x002ea20000300800 */
[-C--:B------:R-:W-:Y:S01]  /*b450*/  FMUL R165, R165, R0.reuse ;  /* 0x00000000a5a57220 */ /* 0x080fe20000400000 */
[-C--:B------:R-:W-:Y:S01]  /*b460*/  FMUL R161, R161, R0.reuse ;  /* 0x00000000a1a17220 */ /* 0x080fe20000400000 */
[-C--:B------:R-:W-:Y:S01]  /*b470*/  FMUL R157, R157, R0.reuse ;  /* 0x000000009d9d7220 */ /* 0x080fe20000400000 */
[----:B------:R1:W-:Y:S01]  /*b480*/  STL [R1+0x110], R126 ;  /* 0x0001107e01007387 */ /* 0x0003e20000100800 */
[-C--:B------:R-:W-:Y:S01]  /*b490*/  FMUL R153, R153, R0.reuse ;  /* 0x0000000099997220 */ /* 0x080fe20000400000 */
        /* <DEDUP_REMOVED lines=8> */
[----:B-1----:R-:W4:Y:S01]  /*b520*/  LDL.LU R126, [R1+0x380] ;  /* 0x00038000017e7983 */ /* 0x002f220000300800 */
        /* <DEDUP_REMOVED lines=57> */
[----:B------:R-:W-:Y:S01]  /*b8c0*/  FMUL R149, R149, R0 ;  /* 0x0000000095957220 */ /* 0x000fe20000400000 */
[----:B------:R1:W-:Y:S01]  /*b8d0*/  STL [R1+0x114], R127 ;  /* 0x0001147f01007387 */ /* 0x0003e20000100800 */
[----:B------:R-:W-:-:S04]  /*b8e0*/  FMUL R0, R14, UR6 ;  /* 0x000000060e007c20 */ /* 0x000fc80008400000 */
[----:B------:R-:W-:Y:S01]  /*b8f0*/  FFMA R154, R154, UR6, -R0 ;  /* 0x000000069a9a7c23 */ /* 0x000fe20008000800 */
[----:B-1----:R-:W4:Y:S04]  /*b900*/  LDL.LU R127, [R1+0x37c] ;  /* 0x00037c00017f7983 */ /* 0x002f280000300800 */
[----:B------:R1:W-:Y:S01]  /*b910*/  STL [R1+0x120], R130 ;  /* 0x0001208201007387 */ /* 0x0003e20000100800 */
[----:B------:R-:W-:-:S03]  /*b920*/  FSETP.GEU.AND P6, PT, R154, -126, PT ;  /* 0xc2fc00009a00780b */ /* 0x000fc60003fce000 */
        /* <DEDUP_REMOVED lines=9> */
[----:B------:R1:W-:Y:S01]  /*b9c0*/  STL [R1+0x144], R139 ;  /* 0x0001448b01007387 */ /* 0x0003e20000100800 */
[----:B------:R-:W-:-:S03]  /*b9d0*/  FFMA R155, R155, UR6, -R0 ;  /* 0x000000069b9b7c23 */ /* 0x000fc60008000800 */
[----:B-1----:R-:W4:Y:S04]  /*b9e0*/  LDL.LU R139, [R1+0x364] ;  /* 0x00036400018b7983 */ /* 0x002f280000300800 */
[----:B------:R1:W-:Y:S01]  /*b9f0*/  STL [R1+0x150], R142 ;  /* 0x0001508e01007387 */ /* 0x0003e20000100800 */
[----:B------:R-:W-:-:S03]  /*ba00*/  @!P6 FMUL R154, R154, 0.5 ;  /* 0x3f0000009a9ae820 */ /* 0x000fc60000400000 */
[----:B-1----:R-:W4:Y:S04]  /*ba10*/  LDL.LU R142, [R1+0x360] ;  /* 0x00036000018e7983 */ /* 0x002f280000300800 */
[----:B------:R1:W-:Y:S01]  /*ba20*/  STL [R1+0x154], R143 ;  /* 0x0001548f01007387 */ /* 0x0003e20000100800 */
[----:B------:R-:W-:-:S03]  /*ba30*/  FSETP.GEU.AND P2, PT, R155, -126, PT ;  /* 0xc2fc00009b00780b */ /* 0x000fc60003f4e000 */
[----:B-1----:R-:W4:Y:S04]  /*ba40*/  LDL.LU R143, [R1+0x35c] ;  /* 0x00035c00018f7983 */ /* 0x002f280000300800 */
[----:B------:R1:W-:Y:S01]  /*ba50*/  STL [R1+0x160], R146 ;  /* 0x0001609201007387 */ /* 0x0003e20000100800 */
[----:B------:R-:W3:Y:S03]  /*ba60*/  MUFU.EX2 R154, R154 ;  /* 0x0000009a009a7308 */ /* 0x000ee60000000800 */
        /* <DEDUP_REMOVED lines=8> */
[----:B------:R1:W-:Y:S04]  /*baf0*/  STL [R1+0x180], R227 ;  /* 0x000180e301007387 */ /* 0x0003e80000100800 */
[----:B-1----:R1:W5:Y:S04]  /*bb00*/  LDL.LU R227, [R1+0x348] ;  /* 0x0003480001e37983 */ /* 0x0023680000300800 */
[----:B------:R1:W-:Y:S04]  /*bb10*/  STL [R1+0x184], R226 ;  /* 0x000184e201007387 */ /* 0x0003e80000100800 */
[----:B-1----:R1:W5:Y:S04]  /*bb20*/  LDL.LU R226, [R1+0x344] ;  /* 0x0003440001e27983 */ /* 0x0023680000300800 */
[----:B------:R3:W-:Y:S01]  /*bb30*/  STL [R1+0x190], R225 ;  /* 0x000190e101007387 */ /* 0x0007e20000100800 */
[----:B------:R-:W-:Y:S01]  /*bb40*/  FFMA R158, R158, UR6, -R0 ;  /* 0x000000069e9e7c23 */ /* 0x000fe20008000800 */
[----:B------:R-:W-:-:S02]  /*bb50*/  @!P2 FMUL R155, R155, 0.5 ;  /* 0x3f0000009b9ba820 */ /* 0x000fc40000400000 */
[----:B---3--:R1:W5:Y:S04]  /*bb60*/  LDL.LU R225, [R1+0x340] ;  /* 0x0003400001e17983 */ /* 0x0083680000300800 */
[----:B------:R3:W-:Y:S01]  /*bb70*/  STL [R1+0x194], R224 ;  /* 0x000194e001007387 */ /* 0x0007e20000100800 */
[----:B------:R-:W-:Y:S01]  /*bb80*/  FSETP.GEU.AND P5, PT, R162, -126, PT ;  /* 0xc2fc0000a200780b */ /* 0x000fe20003fae000 */
[--C-:B------:R-:W-:Y:S02]  /*bb90*/  FFMA R163, R163, UR6, -R0.reuse ;  /* 0x00000006a3a37c23 */ /* 0x100fe40008000800 */
[----:B---3--:R1:W5:Y:S04]  /*bba0*/  LDL.LU R224, [R1+0x33c] ;  /* 0x00033c0001e07983 */ /* 0x0083680000300800 */
[----:B------:R3:W-:Y:S01]  /*bbb0*/  STL [R1+0x1a0], R223 ;  /* 0x0001a0df01007387 */ /* 0x0007e20000100800 */
[----:B------:R-:W-:-:S03]  /*bbc0*/  FFMA R159, R159, UR6, -R0 ;  /* 0x000000069f9f7c23 */ /* 0x000fc60008000800 */
[----:B---3--:R1:W5:Y:S04]  /*bbd0*/  LDL.LU R223, [R1+0x338] ;  /* 0x0003380001df7983 */ /* 0x0083680000300800 */
[----:B------:R3:W-:Y:S01]  /*bbe0*/  STL [R1+0x1a4], R222 ;  /* 0x0001a4de01007387 */ /* 0x0007e20000100800 */
[----:B------:R-:W-:Y:S01]  /*bbf0*/  FSETP.GEU.AND P3, PT, R158, -126, PT ;  /* 0xc2fc00009e00780b */ /* 0x000fe20003f6e000 */
[----:B------:R-:W-:Y:S02]  /*bc00*/  @!P6 FMUL R154, R154, R154 ;  /* 0x0000009a9a9ae220 */ /* 0x000fe40000400000 */
[----:B---3--:R1:W5:Y:S04]  /*bc10*/  LDL.LU R222, [R1+0x334] ;  /* 0x0003340001de7983 */ /* 0x0083680000300800 */
[----:B------:R-:W-:Y:S04]  /*bc20*/  STL [R1+0x1b0], R2 ;  /* 0x0001b00201007387 */ /* 0x000fe80000100800 */
[----:B------:R-:W-:Y:S04]  /*bc30*/  STL [R1+0x1b4], R3 ;  /* 0x0001b40301007387 */ /* 0x000fe80000100800 */
[----:B------:R-:W-:Y:S04]  /*bc40*/  STL [R1+0x1c0], R16 ;  /* 0x0001c01001007387 */ /* 0x000fe80000100800 */
[----:B------:R-:W-:Y:S04]  /*bc50*/  STL [R1+0x1c4], R164 ;  /* 0x0001c4a401007387 */ /* 0x000fe80000100800 */
[----:B------:R3:W-:Y:S01]  /*bc60*/  STL [R1+0x1d0], R165 ;  /* 0x0001d0a501007387 */ /* 0x0007e20000100800 */
[----:B------:R-:W-:-:S02]  /*bc70*/  FSETP.GEU.AND P6, PT, R163, -126, PT ;  /* 0xc2fc0000a300780b */ /* 0x000fc40003fce000 */
[----:B------:R-:W-:Y:S01]  /*bc80*/  FSETP.GEU.AND P4, PT, R159, -126, PT ;  /* 0xc2fc00009f00780b */ /* 0x000fe20003f8e000 */
[----:B---3--:R-:W3:Y:S01]  /*bc90*/  MUFU.EX2 R165, R155 ;  /* 0x0000009b00a57308 */ /* 0x008ee20000000800 */
[----:B------:R-:W-:Y:S01]  /*bca0*/  @!P5 FMUL R162, R162, 0.5 ;  /* 0x3f000000a2a2d820 */ /* 0x000fe20000400000 */
[----:B------:R-:W-:Y:S01]  /*bcb0*/  FFMA R167, R167, UR6, -R0 ;  /* 0x00000006a7a77c23 */ /* 0x000fe20008000800 */
[----:B------:R-:W-:-:S07]  /*bcc0*/  @!P3 FMUL R158, R158, 0.5 ;  /* 0x3f0000009e9eb820 */ /* 0x000fce0000400000 */
[----:B------:R-:W-:Y:S01]  /*bcd0*/  @!P6 FMUL R163, R163, 0.5 ;  /* 0x3f000000a3a3e820 */ /* 0x000fe20000400000 */
[----:B------:R-:W2:Y:S01]  /*bce0*/  MUFU.EX2 R162, R162 ;  /* 0x000000a200a27308 */ /* 0x000ea20000000800 */
[----:B------:R-:W-:Y:S01]  /*bcf0*/  @!P4 FMUL R159, R159, 0.5 ;  /* 0x3f0000009f9fc820 */ /* 0x000fe20000400000 */
[----:B------:R1:W-:Y:S01]  /*bd00*/  STL [R1+0x1d4], R161 ;  /* 0x0001d4a101007387 */ /* 0x0003e20000100800 */
[----:B---3--:R-:W-:Y:S01]  /*bd10*/  @!P2 FMUL R165, R165, R165 ;  /* 0x000000a5a5a5a220 */ /* 0x008fe20000400000 */
[----:B------:R-:W-:-:S04]  /*bd20*/  FSETP.GEU.AND P2, PT, R167, -126, PT ;  /* 0xc2fc0000a700780b */ /* 0x000fc80003f4e000 */
[----:B------:R-:W3:Y:S08]  /*bd30*/  MUFU.EX2 R158, R158 ;  /* 0x0000009e009e7308 */ /* 0x000ef00000000800 */
[----:B-1----:R-:W1:Y:S01]  /*bd40*/  MUFU.EX2 R161, R163 ;  /* 0x000000a300a17308 */ /* 0x002e620000000800 */
[----:B------:R-:W-:-:S07]  /*bd50*/  FFMA R175, R175, UR6, -R0 ;  /* 0x00000006afaf7c23 */ /* 0x000fce0008000800 */
[----:B------:R-:W1:Y:S01]  /*bd60*/  MUFU.EX2 R3, R159 ;  /* 0x0000009f00037308 */ /* 0x000e620000000800 */
[----:B------:R-:W-:Y:S01]  /*bd70*/  @!P2 FMUL R167, R167, 0.5 ;  /* 0x3f000000a7a7a820 */ /* 0x000fe20000400000 */
[----:B--2---:R-:W-:Y:S01]  /*bd80*/  @!P5 FMUL R162, R162, R162 ;  /* 0x000000a2a2a2d220 */ /* 0x004fe20000400000 */
[--C-:B------:R-:W-:Y:S01]  /*bd90*/  FFMA R170, R170, UR6, -R0.reuse ;  /* 0x00000006aaaa7c23 */ /* 0x100fe20008000800 */
[----:B------:R-:W-:Y:S01]  /*bda0*/  FSETP.GEU.AND P5, PT, R175, -126, PT ;  /* 0xc2fc0000af00780b */ /* 0x000fe20003fae000 */
[--C-:B------:R-:W-:Y:S01]  /*bdb0*/  FFMA R179, R179, UR6, -R0.reuse ;  /* 0x00000006b3b37c23 */ /* 0x100fe20008000800 */
[----:B------:R-:W-:Y:S02]  /*bdc0*/  FFMA R171, R171, UR6, -R0 ;  /* 0x00000006abab7c23 */ /* 0x000fe40008000800 */
[----:B------:R-:W2:Y:S01]  /*bdd0*/  MUFU.EX2 R2, R167 ;  /* 0x000000a700027308 */ /* 0x000ea20000000800 */
[----:B---3--:R-:W-:Y:S01]  /*bde0*/  @!P3 FMUL R158, R158, R158 ;  /* 0x0000009e9e9eb220 */ /* 0x008fe20000400000 */
[----:B-1----:R-:W-:Y:S01]  /*bdf0*/  @!P6 FMUL R161, R161, R161 ;  /* 0x000000a1a1a1e220 */ /* 0x002fe20000400000 */
[----:B------:R-:W-:-:S02]  /*be00*/  FSETP.GEU.AND P3, PT, R170, -126, PT ;  /* 0xc2fc0000aa00780b */ /* 0x000fc40003f6e000 */
[----:B------:R-:W-:Y:S01]  /*be10*/  FSETP.GEU.AND P6, PT, R179, -126, PT ;  /* 0xc2fc0000b300780b */ /* 0x000fe20003fce000 */
[----:B------:R-:W-:Y:S01]  /*be20*/  @!P4 FMUL R3, R3, R3 ;  /* 0x000000030303c220 */ /* 0x000fe20000400000 */
[----:B------:R-:W-:Y:S02]  /*be30*/  FSETP.GEU.AND P4, PT, R171, -126, PT ;  /* 0xc2fc0000ab00780b */ /* 0x000fe40003f8e000 */
[----:B------:R-:W-:Y:S01]  /*be40*/  @!P5 FMUL R175, R175, 0.5 ;  /* 0x3f000000afafd820 */ /* 0x000fe20000400000 */
[----:B------:R-:W-:Y:S01]  /*be50*/  FFMA R183, R183, UR6, -R0 ;  /* 0x00000006b7b77c23 */ /* 0x000fe20008000800 */
[----:B------:R-:W-:Y:S05]  /*be60*/  STL [R1+0x1e0], R157 ;  /* 0x0001e09d01007387 */ /* 0x000fea0000100800 */
[----:B------:R-:W-:Y:S01]  /*be70*/  @!P3 FMUL R170, R170, 0.5 ;  /* 0x3f000000aaaab820 */ /* 0x000fe20000400000 */
[----:B------:R1:W-:Y:S01]  /*be80*/  STL [R1+0x1f0], R221 ;  /* 0x0001f0dd01007387 */ /* 0x0003e20000100800 */
[----:B------:R-:W-:Y:S01]  /*be90*/  @!P6 FMUL R179, R179, 0.5 ;  /* 0x3f000000b3b3e820 */ /* 0x000fe20000400000 */
[----:B------:R-:W3:Y:S01]  /*bea0*/  MUFU.EX2 R175, R175 ;  /* 0x000000af00af7308 */ /* 0x000ee20000000800 */
[----:B--2---:R-:W-:Y:S01]  /*beb0*/  @!P2 FMUL R2, R2, R2 ;  /* 0x000000020202a220 */ /* 0x004fe20000400000 */
[----:B------:R2:W-:Y:S01]  /*bec0*/  STL [R1+0x1e4], R153 ;  /* 0x0001e49901007387 */ /* 0x0005e20000100800 */
[----:B------:R-:W-:Y:S01]  /*bed0*/  FSETP.GEU.AND P2, PT, R183, -126, PT ;  /* 0xc2fc0000b700780b */ /* 0x000fe20003f4e000 */
[----:B------:R-:W-:-:S02]  /*bee0*/  @!P4 FMUL R171, R171, 0.5 ;  /* 0x3f000000ababc820 */ /* 0x000fc40000400000 */
[----:B-1----:R-:W4:Y:S02]  /*bef0*/  LDL.LU R221, [R1+0x8] ;  /* 0x0000080001dd7983 */ /* 0x002f240000300800 */
[----:B------:R-:W1:Y:S08]  /*bf00*/  MUFU.EX2 R170, R170 ;  /* 0x000000aa00aa7308 */ /* 0x000e700000000800 */
[----:B------:R-:W2:Y:S08]  /*bf10*/  MUFU.EX2 R157, R171 ;  /* 0x000000ab009d7308 */ /* 0x000eb00000000800 */
[----:B------:R-:W2:Y:S01]  /*bf20*/  MUFU.EX2 R179, R179 ;  /* 0x000000b300b37308 */ /* 0x000ea20000000800 */
[--C-:B------:R-:W-:Y:S01]  /*bf30*/  FFMA R178, R178, UR6, -R0.reuse ;  /* 0x00000006b2b27c23 */ /* 0x100fe20008000800 */
[----:B------:R-:W-:Y:S01]  /*bf40*/  @!P2 FMUL R183, R183, 0.5 ;  /* 0x3f000000b7b7a820 */ /* 0x000fe20000400000 */
[----:B---3--:R-:W-:Y:S01]  /*bf50*/  @!P5 FMUL R175, R175, R175 ;  /* 0x000000afafafd220 */ /* 0x008fe20000400000 */
[--C-:B------:R-:W-:Y:S01]  /*bf60*/  FFMA R166, R166, UR6, -R0.reuse ;  /* 0x00000006a6a67c23 */ /* 0x100fe20008000800 */
[--C-:B------:R-:W-:Y:S01]  /*bf70*/  FFMA R174, R174, UR6, -R0.reuse ;  /* 0x00000006aeae7c23 */ /* 0x100fe20008000800 */
[----:B------:R-:W-:Y:S01]  /*bf80*/  FFMA R182, R182, UR6, -R0 ;  /* 0x00000006b6b67c23 */ /* 0x000fe20008000800 */
[----:B------:R-:W-:Y:S01]  /*bf90*/  FSETP.GEU.AND P5, PT, R178, -126, PT ;  /* 0xc2fc0000b200780b */ /* 0x000fe20003fae000 */
[----:B------:R-:W3:Y:S01]  /*bfa0*/  MUFU.EX2 R183, R183 ;  /* 0x000000b700b77308 */ /* 0x000ee20000000800 */
[----:B-1----:R-:W-:Y:S01]  /*bfb0*/  @!P3 FMUL R170, R170, R170 ;  /* 0x000000aaaaaab220 */ /* 0x002fe20000400000 */
[----:B--2---:R-:W-:Y:S01]  /*bfc0*/  @!P4 FMUL R157, R157, R157 ;  /* 0x0000009d9d9dc220 */ /* 0x004fe20000400000 */
[----:B------:R-:W-:-:S02]  /*bfd0*/  FSETP.GEU.AND P3, PT, R166, -126, PT ;  /* 0xc2fc0000a600780b */ /* 0x000fc40003f6e000 */
[----:B------:R-:W-:Y:S01]  /*bfe0*/  FSETP.GEU.AND P4, PT, R174, -126, PT ;  /* 0xc2fc0000ae00780b */ /* 0x000fe20003f8e000 */
[----:B------:R-:W-:Y:S01]  /*bff0*/  @!P6 FMUL R179, R179, R179 ;  /* 0x000000b3b3b3e220 */ /* 0x000fe20000400000 */
[----:B------:R-:W-:Y:S01]  /*c000*/  FSETP.GEU.AND P6, PT, R182, -126, PT ;  /* 0xc2fc0000b600780b */ /* 0x000fe20003fce000 */
[----:B------:R-:W-:-:S04]  /*c010*/  FADD R14, -R14, R15 ;  /* 0x0000000f0e0e7221 */ /* 0x000fc80000000100 */
[----:B------:R-:W-:Y:S01]  /*c020*/  @!P5 FMUL R178, R178, 0.5 ;  /* 0x3f000000b2b2d820 */ /* 0x000fe20000400000 */
[----:B------:R-:W-:-:S03]  /*c030*/  FMUL R0, R14, UR6 ;  /* 0x000000060e007c20 */ /* 0x000fc60008400000 */
[----:B------:R-:W1:Y:S01]  /*c040*/  MUFU.EX2 R153, R178 ;  /* 0x000000b200997308 */ /* 0x000e620000000800 */
[----:B------:R-:W-:Y:S01]  /*c050*/  @!P3 FMUL R166, R166, 0.5 ;  /* 0x3f000000a6a6b820 */ /* 0x000fe20000400000 */
[----:B------:R-:W-:Y:S01]  /*c060*/  @!P4 FMUL R174, R174, 0.5 ;  /* 0x3f000000aeaec820 */ /* 0x000fe20000400000 */
[----:B---3--:R-:W-:Y:S01]  /*c070*/  @!P2 FMUL R183, R183, R183 ;  /* 0x000000b7b7b7a220 */ /* 0x008fe20000400000 */
[----:B------:R-:W-:Y:S01]  /*c080*/  FSETP.GEU.AND P2, PT, R0, -126, PT ;  /* 0xc2fc00000000780b */ /* 0x000fe20003f4e000 */
[----:B------:R-:W-:-:S03]  /*c090*/  @!P6 FMUL R182, R182, 0.5 ;  /* 0x3f000000b6b6e820 */ /* 0x000fc60000400000 */
[----:B------:R-:W2:Y:S01]  /*c0a0*/  MUFU.EX2 R163, R166 ;  /* 0x000000a600a37308 */ /* 0x000ea20000000800 */
[----:B------:R-:W-:Y:S01]  /*c0b0*/  FADD R15, R165, R157 ;  /* 0x0000009da50f7221 */ /* 0x000fe20000000000 */
[----:B------:R-:W-:-:S06]  /*c0c0*/  FADD R14, R161, R179 ;  /* 0x000000b3a10e7221 */ /* 0x000fcc0000000000 */
[----:B------:R-:W3:Y:S01]  /*c0d0*/  MUFU.EX2 R159, R174 ;  /* 0x000000ae009f7308 */ /* 0x000ee20000000800 */
[----:B------:R-:W-:-:S07]  /*c0e0*/  FADD R16, R15, R14 ;  /* 0x0000000e0f107221 */ /* 0x000fce0000000000 */
[----:B------:R-:W3:Y:S01]  /*c0f0*/  MUFU.EX2 R155, R182 ;  /* 0x000000b6009b7308 */ /* 0x000ee20000000800 */
[----:B------:R-:W-:Y:S01]  /*c100*/  FADD R15, R3, R175 ;  /* 0x000000af030f7221 */ /* 0x000fe20000000000 */
[----:B------:R-:W-:Y:S01]  /*c110*/  FADD R14, R2, R183 ;  /* 0x000000b7020e7221 */ /* 0x000fe20000000000 */
[----:B------:R-:W-:Y:S01]  /*c120*/  @!P2 FMUL R0, R0, 0.5 ;  /* 0x3f0000000000a820 */ /* 0x000fe20000400000 */
[----:B-1----:R-:W-:Y:S02]  /*c130*/  @!P5 FMUL R153, R153, R153 ;  /* 0x000000999999d220 */ /* 0x002fe40000400000 */
[----:B------:R-:W-:Y:S01]  /*c140*/  FADD R14, R15, R14 ;  /* 0x0000000e0f0e7221 */ /* 0x000fe20000000000 */
[----:B------:R1:W-:Y:S01]  /*c150*/  STL [R1+0x1f4], R19 ;  /* 0x0001f41301007387 */ /* 0x0003e20000100800 */
[----:B------:R-:W-:Y:S01]  /*c160*/  FADD R15, R154, R170 ;  /* 0x000000aa9a0f7221 */ /* 0x000fe20000000000 */
[----:B------:R-:W1:Y:S01]  /*c170*/  MUFU.EX2 R0, R0 ;  /* 0x0000000000007308 */ /* 0x000e620000000800 */
[----:B--2---:R-:W-:Y:S01]  /*c180*/  @!P3 FMUL R163, R163, R163 ;  /* 0x000000a3a3a3b220 */ /* 0x004fe20000400000 */
[----:B---3--:R-:W-:Y:S01]  /*c190*/  @!P4 FMUL R159, R159, R159 ;  /* 0x0000009f9f9fc220 */ /* 0x008fe20000400000 */
[----:B------:R-:W2:Y:S04]  /*c1a0*/  LDL.LU R167, [R1+0x1a8] ;  /* 0x0001a80001a77983 */ /* 0x000ea80000300800 */
[----:B------:R-:W3:Y:S01]  /*c1b0*/  LDL.LU R171, [R1+0x19c] ;  /* 0x00019c0001ab7983 */ /* 0x000ee20000300800 */
[----:B-1----:R-:W-:Y:S01]  /*c1c0*/  FADD R19, R16, R14 ;  /* 0x0000000e10137221 */ /* 0x002fe20000000000 */
[----:B------:R-:W-:Y:S01]  /*c1d0*/  FADD R14, R162, R153 ;  /* 0x00000099a20e7221 */ /* 0x000fe20000000000 */
[----:B------:R-:W-:Y:S01]  /*c1e0*/  @!P6 FMUL R155, R155, R155 ;  /* 0x0000009b9b9be220 */ /* 0x000fe20000400000 */
[----:B------:R-:W2:Y:S02]  /*c1f0*/  LDL.LU R174, [R1+0x198] ;  /* 0x0001980001ae7983 */ /* 0x000ea40000300800 */
[----:B------:R-:W-:Y:S01]  /*c200*/  FADD R16, R15, R14 ;  /* 0x0000000e0f107221 */ /* 0x000fe20000000000 */
[----:B------:R-:W-:Y:S01]  /*c210*/  FADD R15, R158, R159 ;  /* 0x0000009f9e0f7221 */ /* 0x000fe20000000000 */
[----:B------:R-:W-:Y:S01]  /*c220*/  FADD R14, R163, R155 ;  /* 0x0000009ba30e7221 */ /* 0x000fe20000000000 */
[----:B------:R-:W3:Y:S03]  /*c230*/  LDL.LU R178, [R1+0x18c] ;  /* 0x00018c0001b27983 */ /* 0x000ee60000300800 */
[----:B------:R-:W-:Y:S01]  /*c240*/  FADD R14, R15, R14 ;  /* 0x0000000e0f0e7221 */ /* 0x000fe20000000000 */
[----:B------:R-:W-:Y:S01]  /*c250*/  @!P2 FMUL R0, R0, R0 ;  /* 0x000000000000a220 */ /* 0x000fe20000400000 */
[----:B------:R-:W2:Y:S02]  /*c260*/  LDL.LU R182, [R1+0x188] ;  /* 0x0001880001b67983 */ /* 0x000ea40000300800 */
[----:B------:R-:W-:-:S02]  /*c270*/  FADD R14, R16, R14 ;  /* 0x0000000e100e7221 */ /* 0x000fc40000000000 */
[----:B------:R-:W3:Y:S02]  /*c280*/  LDL.LU R15, [R1+0x17c] ;  /* 0x00017c00010f7983 */ /* 0x000ee40000300800 */
[----:B------:R-:W-:Y:S02]  /*c290*/  FADD R14, R14, R19 ;  /* 0x000000130e0e7221 */ /* 0x000fe40000000000 */
[----:B------:R-:W2:Y:S01]  /*c2a0*/  LDL.LU R16, [R1+0x178] ;  /* 0x0001780001107983 */ /* 0x000ea20000300800 */
[----:B------:R-:W-:Y:S01]  /*c2b0*/  F2FP.BF16.F32.PACK_AB R164, R10, R11 ;  /* 0x0000000b0aa4723e */ /* 0x000fe200000010ff */
[----:B------:R-:W-:Y:S02]  /*c2c0*/  FFMA R20, R0, R20, R14 ;  /* 0x0000001400147223 */ /* 0x000fe4000000000e */
[----:B------:R-:W3:Y:S01]  /*c2d0*/  LDL.LU R19, [R1+0x16c] ;  /* 0x00016c0001137983 */ /* 0x000ee20000300800 */
[----:B------:R-:W-:-:S03]  /*c2e0*/  F2FP.BF16.F32.PACK_AB R166, R7, R9 ;  /* 0x0000000907a6723e */ /* 0x000fc600000010ff */
[----:B------:R-:W2:Y:S04]  /*c2f0*/  LDL.LU R14, [R1+0x168] ;  /* 0x00016800010e7983 */ /* 0x000ea80000300800 */
[----:B------:R-:W3:Y:S04]  /*c300*/  LDL.LU R11, [R1+0x158] ;  /* 0x00015800010b7983 */ /* 0x000ee80000300800 */
[----:B------:R-:W2:Y:S04]  /*c310*/  LDL.LU R10, [R1+0x15c] ;  /* 0x00015c00010a7983 */ /* 0x000ea80000300800 */
[----:B------:R-:W3:Y:S01]  /*c320*/  LDL.LU R9, [R1+0x14c] ;  /* 0x00014c0001097983 */ /* 0x000ee20000300800 */
        /* <DEDUP_REMOVED lines=51> */
[----:B------:R-:W-:Y:S01]  /*c660*/  ULEA UR10, UR7, UR4, 0x3 ;  /* 0x00000004070a7291 */ /* 0x000fe2000f8e183f */
[----:B------:R-:W-:Y:S01]  /*c670*/  SHF.L.U32 R7, R18, 0x1f, RZ ;  /* 0x0000001f12077819 */ /* 0x000fe200000006ff */
[----:B------:R-:W-:Y:S01]  /*c680*/  FMUL R26, R26, R0 ;  /* 0x000000001a1a7220 */ /* 0x000fe20000400000 */
[----:B------:R-:W-:Y:S01]  /*c690*/  F2FP.BF16.F32.PACK_AB R165, R165, R154 ;  /* 0x0000009aa5a5723e */ /* 0x000fe200000010ff */
[----:B----4-:R-:W-:-:S05]  /*c6a0*/  FMUL R221, R221, R0 ;  /* 0x00000000dddd7220 */ /* 0x010fca0000400000 */
[----:B------:R1:W4:Y:S01]  /*c6b0*/  SYNCS.PHASECHK.TRANS64.TRYWAIT P2, [UR10+0x74400], R7 ;  /* 0x07440007ff0075a7 */ /* 0x000322000804014a */
[----:B------:R1:W-:Y:S04]  /*c6c0*/  STL [R1+0x8], R221 ;  /* 0x000008dd01007387 */ /* 0x0003e80000100800 */
[----:B-1----:R1:W5:Y:S04]  /*c6d0*/  LDL.LU R221, [R1+0x330] ;  /* 0x0003300001dd7983 */ /* 0x0023680000300800 */
[----:B------:R1:W-:Y:S04]  /*c6e0*/  STL [R1+0xc], R220 ;  /* 0x00000cdc01007387 */ /* 0x0003e80000100800 */
[----:B-1----:R1:W5:Y:S04]  /*c6f0*/  LDL.LU R220, [R1+0x32c] ;  /* 0x00032c0001dc7983 */ /* 0x0023680000300800 */
[----:B------:R1:W-:Y:S04]  /*c700*/  STL [R1+0x18], R219 ;  /* 0x000018db01007387 */ /* 0x0003e80000100800 */
[----:B-1----:R1:W5:Y:S04]  /*c710*/  LDL.LU R219, [R1+0x328] ;  /* 0x0003280001db7983 */ /* 0x0023680000300800 */
[----:B------:R4:W-:Y:S04]  /*c720*/  STL [R1+0x1c], R218 ;  /* 0x00001cda01007387 */ /* 0x0009e80000100800 */
[----:B----4-:R1:W5:Y:S04]  /*c730*/  LDL.LU R218, [R1+0x324] ;  /* 0x0003240001da7983 */ /* 0x0103680000300800 */
        /* <DEDUP_REMOVED lines=60> */
[----:B------:R4:W-:Y:S01]  /*cb00*/  STL [R1+0x118], R187 ;  /* 0x000118bb01007387 */ /* 0x0009e20000100800 */
[----:B---3--:R-:W-:-:S03]  /*cb10*/  FMUL R9, R9, R0 ;  /* 0x0000000009097220 */ /* 0x008fc60000400000 */
[----:B----4-:R1:W5:Y:S04]  /*cb20*/  LDL.LU R187, [R1+0x2a8] ;  /* 0x0002a80001bb7983 */ /* 0x0103680000300800 */
[----:B------:R3:W-:Y:S01]  /*cb30*/  STL [R1+0x11c], R186 ;  /* 0x00011cba01007387 */ /* 0x0007e20000100800 */
[-C--:B------:R-:W-:Y:S01]  /*cb40*/  FMUL R11, R11, R0.reuse ;  /* 0x000000000b0b7220 */ /* 0x080fe20000400000 */
[-C--:B--2---:R-:W-:Y:S02]  /*cb50*/  FMUL R10, R10, R0.reuse ;  /* 0x000000000a0a7220 */ /* 0x084fe40000400000 */
[----:B---3--:R1:W5:Y:S04]  /*cb60*/  LDL.LU R186, [R1+0x2a4] ;  /* 0x0002a40001ba7983 */ /* 0x0083680000300800 */
[----:B------:R2:W-:Y:S01]  /*cb70*/  STL [R1+0x128], R185 ;  /* 0x000128b901007387 */ /* 0x0005e20000100800 */
[-C--:B------:R-:W-:Y:S01]  /*cb80*/  FMUL R14, R14, R0.reuse ;  /* 0x000000000e0e7220 */ /* 0x080fe20000400000 */
[----:B------:R-:W-:-:S02]  /*cb90*/  FMUL R19, R19, R0 ;  /* 0x0000000013137220 */ /* 0x000fc40000400000 */
[----:B--2---:R1:W5:Y:S04]  /*cba0*/  LDL.LU R185, [R1+0x2a0] ;  /* 0x0002a00001b97983 */ /* 0x0043680000300800 */
[----:B------:R2:W-:Y:S01]  /*cbb0*/  STL [R1+0x12c], R184 ;  /* 0x00012cb801007387 */ /* 0x0005e20000100800 */
[-C--:B------:R-:W-:Y:S01]  /*cbc0*/  FMUL R16, R16, R0.reuse ;  /* 0x0000000010107220 */ /* 0x080fe20000400000 */
[-C--:B------:R-:W-:Y:S02]  /*cbd0*/  FMUL R15, R15, R0.reuse ;  /* 0x000000000f0f7220 */ /* 0x080fe40000400000 */
[----:B--2---:R1:W5:Y:S04]  /*cbe0*/  LDL.LU R184, [R1+0x29c] ;  /* 0x00029c0001b87983 */ /* 0x0043680000300800 */
        /* <DEDUP_REMOVED lines=9> */
[----:B------:R-:W-:-:S03]  /*cc80*/  FMUL R167, R167, R0 ;  /* 0x00000000a7a77220 */ /* 0x000fc60000400000 */
[----:B--2---:R1:W5:Y:S04]  /*cc90*/  LDL.LU R17, [R1+0x290] ;  /* 0x0002900001117983 */ /* 0x0043680000300800 */
[----:B------:R-:W-:Y:S04]  /*cca0*/  STL [R1+0x14c], R9 ;  /* 0x00014c0901007387 */ /* 0x000fe80000100800 */
        /* <DEDUP_REMOVED lines=10> */
[----:B------:R2:W-:Y:S04]  /*cd50*/  STL [R1+0x1a8], R167 ;  /* 0x0001a8a701007387 */ /* 0x0005e80000100800 */
        /* <DEDUP_REMOVED lines=10> */
[----:B------:R1:W-:Y:S01]  /*ce00*/  STL [R1+0x1fc], R228 ;  /* 0x0001fce401007387 */ /* 0x0003e20000100800 */
[----:B--2---:R-:W-:Y:S01]  /*ce10*/  F2FP.BF16.F32.PACK_AB R167, R3, R158 ;  /* 0x0000009e03a7723e */ /* 0x004fe200000010ff */
[----:B------:R-:W-:Y:S01]  /*ce20*/  FMUL R27, R27, R0 ;  /* 0x000000001b1b7220 */ /* 0x000fe20000400000 */
[----:B------:R-:W-:Y:S01]  /*ce30*/  F2FP.BF16.F32.PACK_AB R161, R161, R162 ;  /* 0x000000a2a1a1723e */ /* 0x000fe200000010ff */
        /* <DEDUP_REMOVED lines=62> */
[----:B------:R-:W-:-:S02]  /*d220*/  F2FP.BF16.F32.PACK_AB R160, R160, R8 ;  /* 0x00000008a0a0723e */ /* 0x000fc400000010ff */
[----:B------:R-:W-:Y:S02]  /*d230*/  F2FP.BF16.F32.PACK_AB R162, R6, R4 ;  /* 0x0000000406a2723e */ /* 0x000fe400000010ff */
[----:B------:R-:W-:Y:S02]  /*d240*/  F2FP.BF16.F32.PACK_AB R163, R2, R163 ;  /* 0x000000a302a3723e */ /* 0x000fe400000010ff */
[----:B------:R-:W-:Y:S02]  /*d250*/  F2FP.BF16.F32.PACK_AB R156, R169, R156 ;  /* 0x0000009ca99c723e */ /* 0x000fe400000010ff */
[----:B------:R-:W-:Y:S02]  /*d260*/  F2FP.BF16.F32.PACK_AB R157, R157, R170 ;  /* 0x000000aa9d9d723e */ /* 0x000fe400000010ff */
[----:B------:R-:W-:Y:S02]  /*d270*/  F2FP.BF16.F32.PACK_AB R158, R173, R172 ;  /* 0x000000acad9e723e */ /* 0x000fe400000010ff */
[----:B------:R-:W-:-:S02]  /*d280*/  F2FP.BF16.F32.PACK_AB R159, R175, R159 ;  /* 0x0000009faf9f723e */ /* 0x000fc400000010ff */
[----:B------:R-:W-:Y:S02]  /*d290*/  F2FP.BF16.F32.PACK_AB R152, R177, R152 ;  /* 0x00000098b198723e */ /* 0x000fe400000010ff */
[----:B------:R-:W-:Y:S02]  /*d2a0*/  F2FP.BF16.F32.PACK_AB R153, R179, R153 ;  /* 0x00000099b399723e */ /* 0x000fe400000010ff */
[----:B------:R-:W-:Y:S01]  /*d2b0*/  F2FP.BF16.F32.PACK_AB R154, R181, R5 ;  /* 0x00000005b59a723e */ /* 0x000fe200000010ff */
[----:B-1----:R-:W-:Y:S06]  /*d2c0*/  @!P0 BRA `(.L_x_29) ;  /* 0x0000000000048947 */ /* 0x002fec0003800000 */
[----:B------:R-:W-:Y:S01]  /*d2d0*/  BPT.TRAP 0x1 ;  /* 0x000000040000795c */ /* 0x000fe20000300000 */
.L_x_29:
[----:B------:R-:W-:Y:S05]  /*d2e0*/  @P2 BRA `(.L_x_30) ;  /* 0x0000000000082947 */ /* 0x000fea0003800000 */
[----:B------:R-:W1:Y:S02]  /*d2f0*/  SYNCS.PHASECHK.TRANS64.TRYWAIT P2, [UR10+0x74400], R7 ;  /* 0x07440007ff0075a7 */ /* 0x000e64000804014a */
[----:B-1----:R-:W-:Y:S05]  /*d300*/  @!P2 BRA `(.L_x_31) ;  /* 0x000000e40020a947 */ /* 0x002fea0003800000 */
.L_x_30:
        /* <DEDUP_REMOVED lines=64> */
[----:B--2---:R-:W2:Y:S04]  /*d710*/  LDL.LU.64 R24, [R1] ;  /* 0x0000000001187983 */ /* 0x004ea80000300a00 */
        /* <DEDUP_REMOVED lines=63> */
[----:B------:R-:W-:Y:S01]  /*db10*/  ULEA UR10, UR7, UR38, 0xc ;  /* 0x00000026070a7291 */ /* 0x000fe2000f8e603f */
[----:B------:R-:W-:-:S02]  /*db20*/  UMOV UR11, 0x40000040 ;  /* 0x40000040000b7882 */ /* 0x000fc40000000000 */
[----:B------:R-:W-:Y:S04]  /*db30*/  STL [R1+0x570], R155 ;  /* 0x0005709b01007387 */ /* 0x000fe80000100800 */
[----:B------:R-:W-:Y:S04]  /*db40*/  STL [R1+0x56c], R183 ;  /* 0x00056cb701007387 */ /* 0x000fe80000100800 */
[----:B------:R-:W-:Y:S04]  /*db50*/  STL [R1+0x568], R152 ;  /* 0x0005689801007387 */ /* 0x000fe80000100800 */
[----:B------:R-:W-:Y:S04]  /*db60*/  STL [R1+0x564], R153 ;  /* 0x0005649901007387 */ /* 0x000fe80000100800 */
[----:B------:R-:W-:Y:S04]  /*db70*/  STL [R1+0x560], R154 ;  /* 0x0005609a01007387 */ /* 0x000fe80000100800 */
[----:B-----5:R-:W-:Y:S04]  /*db80*/  STL [R1+0x55c], R227 ;  /* 0x00055ce301007387 */ /* 0x020fe80000100800 */
        /* <DEDUP_REMOVED lines=50> */
[----:B------:R3:W-:Y:S01]  /*deb0*/  STL [R1+0x490], R12 ;  /* 0x0004900c01007387 */ /* 0x0007e20000100800 */
[----:B--2---:R-:W-:-:S06]  /*dec0*/  WARPGROUP.ARRIVE ;  /* 0x00000000000079c5 */ /* 0x004fcc0000000000 */
[----:B------:R-:W-:Y:S03]  /*ded0*/  HGMMA.64x256x16.F32.BF16 R24, R164, gdesc[UR8].tnspB, R24, gsb0 ;  /* 0x43e00008a4187df0 */ /* 0x000fe60008001818 */
[----:B------:R-:W-:Y:S02]  /*dee0*/  WARPGROUP.DEPBAR.LE gsb0, 0x0 ;  /* 0x00008000000079c5 */ /* 0x000fe40000010000 */
[----:B------:R-:W-:Y:S01]  /*def0*/  STL.64 [R1], R24 ;  /* 0x0000001801007387 */ /* 0x000fe20000100a00 */
[----:B------:R-:W-:Y:S01]  /*df00*/  MOV R2, R150 ;  /* 0x0000009600027202 */ /* 0x000fe20000000f00 */
[----:B------:R-:W-:Y:S01]  /*df10*/  IMAD.MOV.U32 R3, RZ, RZ, R149 ;  /* 0x000000ffff037224 */ /* 0x000fe200078e0095 */
[----:B-1----:R-:W-:Y:S01]  /*df20*/  MOV R0, R151 ;  /* 0x0000009700007202 */ /* 0x002fe20000000f00 */
        /* <DEDUP_REMOVED lines=13> */
[----:B---3--:R-:W-:Y:S01]  /*e000*/  MOV R12, R140 ;  /* 0x0000008c000c7202 */ /* 0x008fe20000000f00 */
        /* <DEDUP_REMOVED lines=112> */
[----:B------:R-:W-:-:S03]  /*e710*/  MOV R233, R59 ;  /* 0x0000003b00e97202 */ /* 0x000fc60000000f00 */
        /* <DEDUP_REMOVED lines=48> */
[----:B------:R-:W-:Y:S04]  /*ea20*/  STL.64 [R1+0x960], R158 ;  /* 0x0009609e01007387 */ /* 0x000fe80000100a00 */
[----:B------:R-:W-:Y:S01]  /*ea30*/  STL.64 [R1+0x958], R156 ;  /* 0x0009589c01007387 */ /* 0x000fe20000100a00 */
        /* <DEDUP_REMOVED lines=190> */
[----:B------:R-:W-:Y:S01]  /*f620*/  MOV R159, R0 ;  /* 0x00000000009f7202 */ /* 0x000fe20000000f00 */
[----:B------:R-:W-:Y:S01]  /*f630*/  UIADD3 UR11, UR10, 0x80, URZ ;  /* 0x000000800a0b7890 */ /* 0x000fe2000fffe03f */
[----:B------:R-:W-:-:S06]  /*f640*/  UMOV UR15, 0x40000040 ;  /* 0x40000040000f7882 */ /* 0x000fcc0000000000 */
[----:B------:R-:W-:Y:S01]  /*f650*/  UMOV UR14, UR11 ;  /* 0x0000000b000e7c82 */ /* 0x000fe20008000000 */
        /* <DEDUP_REMOVED lines=277> */
[----:B------:R-:W-:Y:S01]  /*107b0*/  STL.64 [R1+0x40], R40 ;  /* 0x0000402801007387 */ /* 0x000fe20000100a00 */
[----:B------:R-:W-:-:S03]  /*107c0*/  MOV R2, R150 ;  /* 0x0000009600027202 */ /* 0x000fc60000000f00 */
[----:B------:R-:W-:Y:S01]  /*107d0*/  STL.64 [R1+0x48], R42 ;  /* 0x0000482a01007387 */ /* 0x000fe20000100a00 */
[----:B------:R-:W-:-:S03]  /*107e0*/  IMAD.MOV.U32 R0, RZ, RZ, R151 ;  /* 0x000000ffff007224 */ /* 0x000fc600078e0097 */
[----:B------:R-:W-:Y:S01]  /*107f0*/  STL.64 [R1+0x50], R44 ;  /* 0x0000502c01007387 */ /* 0x000fe20000100a00 */
[----:B------:R-:W-:-:S03]  /*10800*/  MOV R4, R148 ;  /* 0x0000009400047202 */ /* 0x000fc60000000f00 */
[----:B------:R-:W-:Y:S01]  /*10810*/  STL.64 [R1+0x58], R46 ;  /* 0x0000582e01007387 */ /* 0x000fe20000100a00 */
[----:B------:R-:W-:Y:S01]  /*10820*/  MOV R3, R149 ;  /* 0x0000009500037202 */ /* 0x000fe20000000f00 */
[----:B------:R-:W-:Y:S02]  /*10830*/  IMAD.MOV.U32 R5, RZ, RZ, R147 ;  /* 0x000000ffff057224 */ /* 0x000fe400078e0093 */
[----:B------:R1:W-:Y:S01]  /*10840*/  STL [R1+0x60], R48 ;  /* 0x0000603001007387 */ /* 0x0003e20000100800 */
[----:B------:R-:W-:-:S03]  /*10850*/  MOV R6, R146 ;  /* 0x0000009200067202 */ /* 0x000fc60000000f00 */
[----:B------:R-:W2:Y:S01]  /*10860*/  LDL.LU.64 R150, [R1+0x770] ;  /* 0x0007700001967983 */ /* 0x000ea20000300a00 */
[----:B------:R-:W-:Y:S01]  /*10870*/  MOV R8, R144 ;  /* 0x0000009000087202 */ /* 0x000fe20000000f00 */
[----:B------:R-:W-:Y:S01]  /*10880*/  IMAD.MOV.U32 R9, RZ, RZ, R143 ;  /* 0x000000ffff097224 */ /* 0x000fe200078e008f */
[----:B------:R-:W-:Y:S01]  /*10890*/  MOV R7, R145 ;  /* 0x0000009100077202 */ /* 0x000fe20000000f00 */
[----:B------:R-:W2:Y:S01]  /*108a0*/  LDL.LU.64 R148, [R1+0x768] ;  /* 0x0007680001947983 */ /* 0x000ea20000300a00 */
        /* <DEDUP_REMOVED lines=140> */
[----:B------:R-:W-:-:S03]  /*11170*/  MOV R155, R49 ;  /* 0x00000031009b7202 */ /* 0x000fc60000000f00 */
        /* <DEDUP_REMOVED lines=111> */
[----:B------:R-:W-:-:S03]  /*11870*/  MOV R51, R152 ;  /* 0x0000009800337202 */ /* 0x000fc60000000f00 */
[----:B------:R-:W2:Y:S01]  /*11880*/  LDL.LU R48, [R1+0x60] ;  /* 0x0000600001307983 */ /* 0x000ea20000300800 */
[----:B------:R-:W-:-:S03]  /*11890*/  IMAD.MOV.U32 R52, RZ, RZ, R153 ;  /* 0x000000ffff347224 */ /* 0x000fc600078e0099 */
        /* <DEDUP_REMOVED lines=148> */
[----:B------:R1:W5:Y:S04]  /*121e0*/  LDL.LU R188, [R1+0x4c0] ;  /* 0x0004c00001bc7983 */ /* 0x0003680000300800 */
[----:B------:R1:W5:Y:S01]  /*121f0*/  LDL.LU R187, [R1+0x4bc] ;  /* 0x0004bc0001bb7983 */ /* 0x0003620000300800 */
[----:B------:R-:W-:Y:S03]  /*12200*/  HGMMA.64x256x16.F32.BF16 R24, R152, gdesc[UR12].tnspB, R24, gsb0 ;  /* 0x43e0000c98187df0 */ /* 0x000fe60008001818 */
        /* <DEDUP_REMOVED lines=147> */
.L_x_32:
[----:B------:R-:W-:-:S04]  /*12b40*/  ULEA UR10, UR37, UR4, 0x3 ;  /* 0x00000004250a7291 */ /* 0x000fc8000f8e183f */
[----:B------:R-:W-:-:S04]  /*12b50*/  UIADD3 UR10, UR10, 0x74428, URZ ;  /* 0x000744280a0a7890 */ /* 0x000fc8000fffe03f */
[----:B------:R-:W-:-:S09]  /*12b60*/  UPRMT UR10, URZ, 0x654, UR10 ;  /* 0x000006543f0a7896 */ /* 0x000fd2000800000a */
[----:B------:R-:W-:Y:S01]  /*12b70*/  SYNCS.ARRIVE.TRANS64.RED.A1T0 RZ, [UR10], RZ ;  /* 0x000000ffffff79a7 */ /* 0x000fe2000810040a */
[----:B------:R-:W-:Y:S05]  /*12b80*/  @P1 BRA `(.L_x_33) ;  /* 0x0000000000041947 */ /* 0x000fea0003800000 */
[----:B------:R-:W-:Y:S01]  /*12b90*/  BPT.TRAP 0x1 ;  /* 0x000000040000795c */ /* 0x000fe20000300000 */
.L_x_33:
[----:B------:R-:W-:-:S04]  /*12ba0*/  UIADD3 UR10, UR37, 0x1, URZ ;  /* 0x00000001250a7890 */ /* 0x000fc8000fffe03f */
[----:B------:R-:W-:-:S04]  /*12bb0*/  UISETP.NE.AND UP0, UPT, UR10, 0x5, UPT ;  /* 0x000000050a00788c */ /* 0x000fc8000bf05270 */
[----:B------:R-:W-:Y:S01]  /*12bc0*/  USEL UR10, UR10, URZ, UP0 ;  /* 0x0000003f0a0a7287 */ /* 0x000fe20008000000 */
[----:B------:R-:W-:Y:S11]  /*12bd0*/  @!P0 BRA `(.L_x_34) ;  /* 0x0000000000048947 */ /* 0x000ff60003800000 */
[----:B------:R-:W-:Y:S01]  /*12be0*/  BPT.TRAP 0x1 ;  /* 0x000000040000795c */ /* 0x000fe20000300000 */
.L_x_34:
[----:B------:R-:W-:-:S04]  /*12bf0*/  ULEA UR11, UR10, UR4, 0x3 ;  /* 0x000000040a0b7291 */ /* 0x000fc8000f8e183f */
[----:B------:R-:W-:-:S04]  /*12c00*/  UIADD3 UR11, UR11, 0x74428, URZ ;  /* 0x000744280b0b7890 */ /* 0x000fc8000fffe03f */
[----:B------:R-:W-:-:S09]  /*12c10*/  UPRMT UR11, URZ, 0x654, UR11 ;  /* 0x000006543f0b7896 */ /* 0x000fd2000800000b */
[----:B------:R-:W-:Y:S01]  /*12c20*/  SYNCS.ARRIVE.TRANS64.RED.A1T0 RZ, [UR11], RZ ;  /* 0x000000ffffff79a7 */ /* 0x000fe2000810040b */
[----:B------:R-:W-:Y:S05]  /*12c30*/  @P1 BRA `(.L_x_35) ;  /* 0x0000000000041947 */ /* 0x000fea0003800000 */
[----:B------:R-:W-:Y:S01]  /*12c40*/  BPT.TRAP 0x1 ;  /* 0x000000040000795c */ /* 0x000fe20000300000 */
.L_x_35:
[----:B------:R-:W-:Y:S01]  /*12c50*/  UIADD3 UR7, UR7, 0x1, URZ ;  /* 0x0000000107077890 */ /* 0x000fe2000fffe03f */
[C---:B-----5:R-:W-:Y:S01]  /*12c60*/  ISETP.GT.AND P2, PT, R17.reuse, 0x2, PT ;  /* 0x000000021100780c */ /* 0x060fe20003f44270 */
[----:B------:R-:W-:Y:S01]  /*12c70*/  UIADD3 UR10, UR10, 0x1, URZ ;  /* 0x000000010a0a7890 */ /* 0x000fe2000fffe03f */
[----:B------:R-:W-:Y:S01]  /*12c80*/  VIADD R17, R17, 0xffffffff ;  /* 0xffffffff11117836 */ /* 0x000fe20000000000 */
[----:B------:R-:W-:Y:S01]  /*12c90*/  UISETP.NE.AND UP1, UPT, UR7, 0x5, UPT ;  /* 0x000000050700788c */ /* 0x000fe2000bf25270 */
[----:B------:R-:W-:Y:S01]  /*12ca0*/  MOV R2, R13 ;  /* 0x0000000d00027202 */ /* 0x000fe20000000f00 */
[----:B------:R-:W-:Y:S01]  /*12cb0*/  UISETP.NE.AND UP0, UPT, UR10, 0x5, UPT ;  /* 0x000000050a00788c */ /* 0x000fe2000bf05270 */
[----:B------:R-:W-:Y:S01]  /*12cc0*/  MOV R15, R12 ;  /* 0x0000000c000f7202 */ /* 0x000fe20000000f00 */
[----:B------:R-:W-:Y:S02]  /*12cd0*/  USEL UR11, URZ, 0x1, UP1 ;  /* 0x000000013f0b7887 */ /* 0x000fe40008800000 */
[----:B------:R-:W-:-:S02]  /*12ce0*/  USEL UR37, UR10, URZ, UP0 ;  /* 0x0000003f0a257287 */ /* 0x000fc40008000000 */
[----:B------:R-:W-:Y:S02]  /*12cf0*/  USEL UR36, UR7, URZ, UP1 ;  /* 0x0000003f07247287 */ /* 0x000fe40008800000 */
[----:B------:R-:W-:Y:S01]  /*12d00*/  LOP3.LUT R16, R18, UR11, RZ, 0x3c, !PT ;  /* 0x0000000b12107c12 */ /* 0x000fe2000f8e3cff */
[----:B------:R-:W-:Y:S09]  /*12d10*/  @P2 BRA `(.L_x_36) ;  /* 0xffffff5800342947 */ /* 0x000ff2000383ffff */
.L_x_25:
[----:B------:R-:W-:-:S04]  /*12d20*/  ULOP3.LUT UR5, UR47, 0x1, URZ, 0xfc, !UPT ;  /* 0x000000012f057892 */ /* 0x000fc8000f8efc3f */
[----:B------:R-:W-:-:S06]  /*12d30*/  UISETP.NE.AND UP0, UPT, UR5, 0x3, UPT ;  /* 0x000000030500788c */ /* 0x000fcc000bf05270 */
[----:B------:R-:W-:-:S13]  /*12d40*/  PLOP3.LUT P2, PT, PT, PT, UP0, 0x80, 0x0 ;  /* 0x000000000000781c */ /* 0x000fda0003f4f008 */
[----:B------:R-:W-:Y:S05]  /*12d50*/  @!P2 BRA `(.L_x_37) ;  /* 0x000000000004a947 */ /* 0x000fea0003800000 */
[----:B------:R-:W-:Y:S01]  /*12d60*/  BPT.TRAP 0x1 ;  /* 0x000000040000795c */ /* 0x000fe20000300000 */
.L_x_37:
[----:B------:R-:W-:Y:S02]  /*12d70*/  UISETP.GT.U32.AND UP0, UPT, UR47, 0x1, UPT ;  /* 0x000000012f00788c */ /* 0x000fe4000bf04070 */
[----:B------:R-:W-:-:S04]  /*12d80*/  ULEA UR5, UR39, UR4, 0x3 ;  /* 0x0000000427057291 */ /* 0x000fc8000f8e183f */
[----:B------:R-:W-:Y:S01]  /*12d90*/  UIADD3 UR5, UR5, 0x74460, URZ ;  /* 0x0007446005057890 */ /* 0x000fe2000fffe03f */
[----:B------:R-:W-:-:S03]  /*12da0*/  PLOP3.LUT P2, PT, PT, PT, UP0, 0x80, 0x0 ;  /* 0x000000000000781c */ /* 0x000fc60003f4f008 */
[----:B------:R-:W-:-:S09]  /*12db0*/  UPRMT UR5, URZ, 0x654, UR5 ;  /* 0x000006543f057896 */ /* 0x000fd20008000005 */
[----:B------:R-:W-:Y:S01]  /*12dc0*/  SYNCS.ARRIVE.TRANS64.RED.A1T0 RZ, [UR5], RZ ;  /* 0x000000ffffff79a7 */ /* 0x000fe20008100405 */
[----:B------:R-:W-:Y:S05]  /*12dd0*/  @P2 BRA `(.L_x_38) ;  /* 0x0000000000042947 */ /* 0x000fea0003800000 */
[----:B------:R-:W-:Y:S01]  /*12de0*/  BPT.TRAP 0x1 ;  /* 0x000000040000795c */ /* 0x000fe20000300000 */
.L_x_38:
[----:B------:R-:W-:Y:S05]  /*12df0*/  @!P0 BRA `(.L_x_39) ;  /* 0x0000000000048947 */ /* 0x000fea0003800000 */
[----:B------:R-:W-:Y:S01]  /*12e00*/  BPT.TRAP 0x1 ;  /* 0x000000040000795c */ /* 0x000fe20000300000 */
.L_x_39:
[----:B------:R-:W-:-:S04]  /*12e10*/  ULEA UR4, UR37, UR4, 0x3 ;  /* 0x0000000425047291 */ /* 0x000fc8000f8e183f */
[----:B------:R-:W-:-:S04]  /*12e20*/  UIADD3 UR4, UR4, 0x74428, URZ ;  /* 0x0007442804047890 */ /* 0x000fc8000fffe03f */
[----:B------:R-:W-:-:S09]  /*12e30*/  UPRMT UR4, URZ, 0x654, UR4 ;  /* 0x000006543f047896 */ /* 0x000fd20008000004 */
[----:B------:R-:W-:Y:S01]  /*12e40*/  SYNCS.ARRIVE.TRANS64.RED.A1T0 RZ, [UR4], RZ ;  /* 0x000000ffffff79a7 */ /* 0x000fe20008100404 */
[----:B------:R-:W-:Y:S05]  /*12e50*/  @P1 BRA `(.L_x_40) ;  /* 0x0000000000041947 */ /* 0x000fea0003800000 */
[----:B------:R-:W-:Y:S01]  /*12e60*/  BPT.TRAP 0x1 ;  /* 0x000000040000795c */ /* 0x000fe20000300000 */
.L_x_40:
[----:B------:R-:W1:Y:S01]  /*12e70*/  SHFL.BFLY PT, R0, R21, 0x1, 0x1f ;  /* 0x0c201f0015007f89 */ /* 0x000e6200000e0000 */
[----:B------:R-:W-:Y:S01]  /*12e80*/  BSSY B0, `(.L_x_41) ;  /* 0x0000025000007945 */ /* 0x000fe20003800000 */
[----:B------:R-:W-:Y:S01]  /*12e90*/  MOV R10, 0x7f800000 ;  /* 0x7f800000000a7802 */ /* 0x000fe20000000f00 */
[----:B------:R-:W-:Y:S01]  /*12ea0*/  IMAD.MOV.U32 R9, RZ, RZ, 0x3f800000 ;  /* 0x3f800000ff097424 */ /* 0x000fe200078e00ff */
[----:B------:R-:W2:Y:S01]  /*12eb0*/  SHFL.BFLY PT, R2, R20, 0x1, 0x1f ;  /* 0x0c201f0014027f89 */ /* 0x000ea200000e0000 */
[----:B------:R-:W-:Y:S01]  /*12ec0*/  MOV R8, 0x7f800000 ;  /* 0x7f80000000087802 */ /* 0x000fe20000000f00 */
[----:B-1----:R-:W-:Y:S01]  /*12ed0*/  FADD R21, R0, R21 ;  /* 0x0000001500157221 */ /* 0x002fe20000000000 */
[----:B--2---:R-:W-:-:S04]  /*12ee0*/  FADD R20, R2, R20 ;  /* 0x0000001402147221 */ /* 0x004fc80000000000 */
[----:B------:R-:W1:Y:S04]  /*12ef0*/  SHFL.BFLY PT, R0, R21, 0x2, 0x1f ;  /* 0x0c401f0015007f89 */ /* 0x000e6800000e0000 */
[----:B------:R-:W2:Y:S01]  /*12f00*/  SHFL.BFLY PT, R11, R20, 0x2, 0x1f ;  /* 0x0c401f00140b7f89 */ /* 0x000ea200000e0000 */
[C---:B-1----:R-:W-:Y:S01]  /*12f10*/  FSETP.NE.AND P0, PT, R21.reuse, -R0, PT ;  /* 0x800000001500720b */ /* 0x042fe20003f05000 */
[----:B------:R-:W-:Y:S01]  /*12f20*/  FADD R21, R21, R0 ;  /* 0x0000000015157221 */ /* 0x000fe20000000000 */
[----:B------:R-:W-:Y:S01]  /*12f30*/  MOV R0, 0x3f800000 ;  /* 0x3f80000000007802 */ /* 0x000fe20000000f00 */
[----:B--2---:R-:W-:-:S10]  /*12f40*/  FADD R4, R20, R11 ;  /* 0x0000000b14047221 */ /* 0x004fd40000000000 */
[----:B------:R-:W-:Y:S05]  /*12f50*/  @!P0 BRA `(.L_x_42) ;  /* 0x00000000005c8947 */ /* 0x000fea0003800000 */
[----:B------:R-:W-:Y:S01]  /*12f60*/  MOV R0, R21 ;  /* 0x0000001500007202 */ /* 0x000fe20000000f00 */
[----:B------:R-:W-:Y:S04]  /*12f70*/  BSSY B1, `(.L_x_43) ;  /* 0x000000d000017945 */ /* 0x000fe80003800000 */
[----:B------:R-:W-:-:S05]  /*12f80*/  VIADD R2, R0, 0x1800000 ;  /* 0x0180000000027836 */ /* 0x000fca0000000000 */
[----:B------:R-:W-:-:S04]  /*12f90*/  LOP3.LUT R2, R2, 0x7f800000, RZ, 0xc0, !PT ;  /* 0x7f80000002027812 */ /* 0x000fc800078ec0ff */
[----:B------:R-:W-:-:S13]  /*12fa0*/  ISETP.GT.U32.AND P0, PT, R2, 0x1ffffff, PT ;  /* 0x01ffffff0200780c */ /* 0x000fda0003f04070 */
[----:B------:R-:W-:Y:S05]  /*12fb0*/  @P0 BRA `(.L_x_44) ;  /* 0x0000000000100947 */ /* 0x000fea0003800000 */
[----:B------:R-:W-:-:S07]  /*12fc0*/  MOV R7, 0x12fe0 ;  /* 0x00012fe000077802 */ /* 0x000fce0000000f00 */
[----:B------:R-:W-:Y:S05]  /*12fd0*/  CALL.REL.NOINC `($__internal_0_$__cuda_sm20_rcp_rn_f32_slowpath) ;  /* 0x0000008800fc7944 */ /* 0x000fea0003c00000 */
[----:B------:R-:W-:Y:S01]  /*12fe0*/  MOV R2, R5 ;  /* 0x0000000500027202 */ /* 0x000fe20000000f00 */
[----:B------:R-:W-:Y:S06]  /*12ff0*/  BRA `(.L_x_45) ;  /* 0x0000000000107947 */ /* 0x000fec0003800000 */
.L_x_44:
[----:B------:R-:W1:Y:S02]  /*13000*/  MUFU.RCP R2, R0 ;  /* 0x0000000000027308 */ /* 0x000e640000001000 */
[----:B-1----:R-:W-:-:S04]  /*13010*/  FFMA R3, R0, R2, -1 ;  /* 0xbf80000000037423 */ /* 0x002fc80000000002 */
[----:B------:R-:W-:-:S04]  /*13020*/  FADD.FTZ R3, -R3, -RZ ;  /* 0x800000ff03037221 */ /* 0x000fc80000010100 */
[----:B------:R-:W-:-:S07]  /*13030*/  FFMA R2, R2, R3, R2 ;  /* 0x0000000302027223 */ /* 0x000fce0000000002 */
.L_x_45:
[----:B------:R-:W-:Y:S05]  /*13040*/  BSYNC B1 ;  /* 0x0000000000017941 */ /* 0x000fea0003800000 */
.L_x_43:
[----:B------:R-:W-:Y:S01]  /*13050*/  FSETP.GEU.AND P0, PT, |R0|, 1.175494350822287508e-38, PT ;  /* 0x008000000000780b */ /* 0x000fe20003f0e200 */
[----:B------:R-:W-:-:S12]  /*13060*/  ULDC UR4, c[0x0][0x600] ;  /* 0x0001800000047ab9 */ /* 0x000fd80000000800 */
[----:B------:R-:W-:-:S06]  /*13070*/  @!P0 FMUL R0, R0, 16777216 ;  /* 0x4b80000000008820 */ /* 0x000fcc0000400000 */
[----:B------:R-:W1:Y:S02]  /*13080*/  MUFU.LG2 R0, R0 ;  /* 0x0000000000007308 */ /* 0x000e640000000c00 */
[----:B-1----:R-:W-:-:S04]  /*13090*/  @!P0 FADD R0, R0, -24 ;  /* 0xc1c0000000008421 */ /* 0x002fc80000000000 */
[----:B------:R-:W-:-:S04]  /*130a0*/  FMUL R0, R0, 0.69314718246459960938 ;  /* 0x3f31721800007820 */ /* 0x000fc80000400000 */
[----:B------:R-:W-:Y:S01]  /*130b0*/  FFMA R8, R13, UR4, R0 ;  /* 0x000000040d087c23 */ /* 0x000fe20008000000 */
[----:B------:R-:W-:-:S07]  /*130c0*/  MOV R0, R2 ;  /* 0x0000000200007202 */ /* 0x000fce0000000f00 */
.L_x_42:
[----:B------:R-:W-:Y:S05]  /*130d0*/  BSYNC B0 ;  /* 0x0000000000007941 */ /* 0x000fea0003800000 */
.L_x_41:
[----:B------:R-:W2:Y:S01]  /*130e0*/  LDL.LU R164, [R1] ;  /* 0x0000000001a47983 */ /* 0x000ea20000300800 */
[----:B------:R-:W-:-:S03]  /*130f0*/  ULDC UR4, c[0x0][0x608] ;  /* 0x0001820000047ab9 */ /* 0x000fc60000000800 */
[----:B------:R-:W3:Y:S04]  /*13100*/  LDL.LU R160, [R1+0x4] ;  /* 0x0000040001a07983 */ /* 0x000ee80000300800 */
[----:B------:R-:W4:Y:S04]  /*13110*/  LDL.LU R159, [R1+0x10] ;  /* 0x00001000019f7983 */ /* 0x000f280000300800 */
[----:B------:R-:W5:Y:S04]  /*13120*/  LDL.LU R155, [R1+0x14] ;  /* 0x00001400019b7983 */ /* 0x000f680000300800 */
        /* <DEDUP_REMOVED lines=59> */
[----:B------:R-:W5:Y:S01]  /*134e0*/  LDL.LU R2, [R1+0x1f4] ;  /* 0x0001f40001027983 */ /* 0x000f620000300800 */
[----:B------:R-:W-:Y:S01]  /*134f0*/  FMUL R0, R0, UR4 ;  /* 0x0000000400007c20 */ /* 0x000fe20008400000 */
[----:B------:R-:W-:Y:S01]  /*13500*/  FSETP.NE.AND P0, PT, R20, -R11, PT ;  /* 0x8000000b1400720b */ /* 0x000fe20003f05000 */
[----:B------:R-:W-:Y:S02]  /*13510*/  BSSY B0, `(.L_x_46) ;  /* 0x00000e9000007945 */ /* 0x000fe40003800000 */
[-C--:B--2---:R-:W-:Y:S01]  /*13520*/  FMUL R164, R164, R0.reuse ;  /* 0x00000000a4a47220 */ /* 0x084fe20000400000 */
[-C--:B---3--:R-:W-:Y:S01]  /*13530*/  FMUL R160, R160, R0.reuse ;  /* 0x00000000a0a07220 */ /* 0x088fe20000400000 */
[-C--:B----4-:R-:W-:Y:S01]  /*13540*/  FMUL R159, R159, R0.reuse ;  /* 0x000000009f9f7220 */ /* 0x090fe20000400000 */
[-C--:B-----5:R-:W-:Y:S01]  /*13550*/  FMUL R155, R155, R0.reuse ;  /* 0x000000009b9b7220 */ /* 0x0a0fe20000400000 */
        /* <DEDUP_REMOVED lines=41> */
[----:B------:R-:W-:-:S04]  /*137f0*/  FMUL R236, R162, R0 ;  /* 0x00000000a2ec7220 */ /* 0x000fc80000400000 */
[----:B------:R-:W-:Y:S01]  /*13800*/  STL [R1+0x4], R165 ;  /* 0x000004a501007387 */ /* 0x000fe20000100800 */
[-C--:B------:R-:W-:Y:S01]  /*13810*/  FMUL R162, R161, R0.reuse ;  /* 0x00000000a1a27220 */ /* 0x080fe20000400000 */
[----:B------:R-:W-:-:S04]  /*13820*/  FMUL R161, R158, R0 ;  /* 0x000000009ea17220 */ /* 0x000fc80000400000 */
[----:B------:R-:W-:Y:S01]  /*13830*/  STL [R1+0x84], R162 ;  /* 0x000084a201007387 */ /* 0x000fe20000100800 */
[----:B------:R-:W-:-:S03]  /*13840*/  FMUL R158, R157, R0 ;  /* 0x000000009d9e7220 */ /* 0x000fc60000400000 */
[----:B------:R-:W-:Y:S01]  /*13850*/  STL [R1], R161 ;  /* 0x000000a101007387 */ /* 0x000fe20000100800 */
[----:B------:R-:W-:-:S03]  /*13860*/  FMUL R157, R154, R0 ;  /* 0x000000009a9d7220 */ /* 0x000fc60000400000 */
[----:B------:R-:W-:Y:S01]  /*13870*/  STL [R1+0x94], R158 ;  /* 0x0000949e01007387 */ /* 0x000fe20000100800 */
        /* <DEDUP_REMOVED lines=25> */
[----:B------:R1:W-:Y:S01]  /*13a10*/  STL [R1+0xe0], R6 ;  /* 0x0000e00601007387 */ /* 0x0003e20000100800 */
[-C--:B------:R-:W-:Y:S01]  /*13a20*/  FMUL R3, R2, R0.reuse ;  /* 0x0000000002037220 */ /* 0x080fe20000400000 */
[-C--:B------:R-:W-:Y:S02]  /*13a30*/  FMUL R2, R25, R0.reuse ;  /* 0x0000000019027220 */ /* 0x080fe40000400000 */
[----:B------:R-:W-:Y:S04]  /*13a40*/  STL [R1+0x104], R7 ;  /* 0x0001040701007387 */ /* 0x000fe80000100800 */
[----:B------:R2:W-:Y:S01]  /*13a50*/  STL [R1+0xf0], R3 ;  /* 0x0000f00301007387 */ /* 0x0005e20000100800 */
[----:B-1----:R-:W-:-:S05]  /*13a60*/  FMUL R6, R24, R0 ;  /* 0x0000000018067220 */ /* 0x002fca0000400000 */
[----:B------:R1:W-:Y:S01]  /*13a70*/  STL [R1+0x114], R6 ;  /* 0x0001140601007387 */ /* 0x0003e20000100800 */
[----:B--2---:R-:W-:-:S03]  /*13a80*/  FMUL R3, R28, R0 ;  /* 0x000000001c037220 */ /* 0x004fc60000400000 */
[----:B------:R2:W-:Y:S04]  /*13a90*/  STL [R1+0x100], R2 ;  /* 0x0001000201007387 */ /* 0x0005e80000100800 */
[----:B------:R3:W-:Y:S01]  /*13aa0*/  STL [R1+0x124], R3 ;  /* 0x0001240301007387 */ /* 0x0007e20000100800 */
[-C--:B-1----:R-:W-:Y:S01]  /*13ab0*/  FMUL R6, R29, R0.reuse ;  /* 0x000000001d067220 */ /* 0x082fe20000400000 */
[----:B--2---:R-:W-:-:S04]  /*13ac0*/  FMUL R2, R32, R0 ;  /* 0x0000000020027220 */ /* 0x004fc80000400000 */
[----:B------:R1:W-:Y:S01]  /*13ad0*/  STL [R1+0x110], R6 ;  /* 0x0001100601007387 */ /* 0x0003e20000100800 */
[----:B---3--:R-:W-:-:S03]  /*13ae0*/  FMUL R3, R33, R0 ;  /* 0x0000000021037220 */ /* 0x008fc60000400000 */
        /* <DEDUP_REMOVED lines=42> */
[----:B------:R2:W-:Y:S01]  /*13d90*/  STL [R1+0x1c0], R2 ;  /* 0x0001c00201007387 */ /* 0x0005e20000100800 */
[----:B------:R-:W-:-:S03]  /*13da0*/  FMUL R76, R77, R0 ;  /* 0x000000004d4c7220 */ /* 0x000fc60000400000 */
[----:B------:R3:W-:Y:S01]  /*13db0*/  STL [R1+0x1d4], R3 ;  /* 0x0001d40301007387 */ /* 0x0007e20000100800 */
[-C--:B-1----:R-:W-:Y:S01]  /*13dc0*/  FMUL R6, R84, R0.reuse ;  /* 0x0000000054067220 */ /* 0x082fe20000400000 */
[-C--:B--2---:R-:W-:Y:S01]  /*13dd0*/  FMUL R2, R80, R0.reuse ;  /* 0x0000000050027220 */ /* 0x084fe20000400000 */
[-C--:B------:R-:W-:Y:S01]  /*13de0*/  FMUL R80, R81, R0.reuse ;  /* 0x0000000051507220 */ /* 0x080fe20000400000 */
[----:B---3--:R-:W-:-:S03]  /*13df0*/  FMUL R3, R85, R0 ;  /* 0x0000000055037220 */ /* 0x008fc60000400000 */
[----:B------:R1:W-:Y:S04]  /*13e00*/  STL [R1+0x1e4], R2 ;  /* 0x0001e40201007387 */ /* 0x0003e80000100800 */
        /* <DEDUP_REMOVED lines=63> */
[----:B------:R-:W-:-:S04]  /*14200*/  FMUL R0, R149, R0 ;  /* 0x0000000095007220 */ /* 0x000fc80000400000 */
[----:B------:R2:W-:Y:S04]  /*14210*/  STL [R1+0x280], R2 ;  /* 0x0002800201007387 */ /* 0x0005e80000100800 */
[----:B------:R2:W-:Y:S01]  /*14220*/  STL [R1+0x278], R0 ;  /* 0x0002780001007387 */ /* 0x0005e20000100800 */
[----:B------:R-:W-:Y:S05]  /*14230*/  @!P0 BRA `(.L_x_47) ;  /* 0x0000000000588947 */ /* 0x000fea0003800000 */
[----:B--2---:R-:W-:Y:S01]  /*14240*/  IADD3 R0, R4, 0x1800000, RZ ;  /* 0x0180000004007810 */ /* 0x004fe20007ffe0ff */
[----:B------:R-:W-:Y:S03]  /*14250*/  BSSY B1, `(.L_x_48) ;  /* 0x000000c000017945 */ /* 0x000fe60003800000 */
[----:B------:R-:W-:-:S04]  /*14260*/  LOP3.LUT R0, R0, 0x7f800000, RZ, 0xc0, !PT ;  /* 0x7f80000000007812 */ /* 0x000fc800078ec0ff */
[----:B------:R-:W-:-:S13]  /*14270*/  ISETP.GT.U32.AND P0, PT, R0, 0x1ffffff, PT ;  /* 0x01ffffff0000780c */ /* 0x000fda0003f04070 */
[----:B------:R-:W-:Y:S05]  /*14280*/  @P0 BRA `(.L_x_49) ;  /* 0x0000000000100947 */ /* 0x000fea0003800000 */
[----:B------:R-:W-:Y:S01]  /*14290*/  IMAD.MOV.U32 R0, RZ, RZ, R4 ;  /* 0x000000ffff007224 */ /* 0x000fe200078e0004 */
[----:B------:R-:W-:-:S07]  /*142a0*/  MOV R7, 0x142c0 ;  /* 0x000142c000077802 */ /* 0x000fce0000000f00 */
[----:B------:R-:W-:Y:S05]  /*142b0*/  CALL.REL.NOINC `($__internal_0_$__cuda_sm20_rcp_rn_f32_slowpath) ;  /* 0x0000007800447944 */ /* 0x000fea0003c00000 */
[----:B------:R-:W-:Y:S05]  /*142c0*/  BRA `(.L_x_50) ;  /* 0x0000000000107947 */ /* 0x000fea0003800000 */
.L_x_49:
[----:B------:R-:W1:Y:S02]  /*142d0*/  MUFU.RCP R5, R4 ;  /* 0x0000000400057308 */ /* 0x000e640000001000 */
[----:B-1----:R-:W-:-:S04]  /*142e0*/  FFMA R0, R4, R5, -1 ;  /* 0xbf80000004007423 */ /* 0x002fc80000000005 */
[----:B------:R-:W-:-:S04]  /*142f0*/  FADD.FTZ R0, -R0, -RZ ;  /* 0x800000ff00007221 */ /* 0x000fc80000010100 */
[----:B------:R-:W-:-:S07]  /*14300*/  FFMA R5, R5, R0, R5 ;  /* 0x0000000005057223 */ /* 0x000fce0000000005 */
.L_x_50:
[----:B------:R-:W-:Y:S05]  /*14310*/  BSYNC B1 ;  /* 0x0000000000017941 */ /* 0x000fea0003800000 */
.L_x_48:
[----:B------:R-:W-:Y:S01]  /*14320*/  FSETP.GEU.AND P0, PT, |R4|, 1.175494350822287508e-38, PT ;  /* 0x008000000400780b */ /* 0x000fe20003f0e200 */
[----:B------:R-:W-:Y:S01]  /*14330*/  ULDC UR4, c[0x0][0x600] ;  /* 0x0001800000047ab9 */ /* 0x000fe20000000800 */
[----:B------:R-:W-:-:S11]  /*14340*/  MOV R9, R5 ;  /* 0x0000000500097202 */ /* 0x000fd60000000f00 */
[----:B------:R-:W-:-:S06]  /*14350*/  @!P0 FMUL R4, R4, 16777216 ;  /* 0x4b80000004048820 */ /* 0x000fcc0000400000 */
[----:B------:R-:W1:Y:S02]  /*14360*/  MUFU.LG2 R4, R4 ;  /* 0x0000000400047308 */ /* 0x000e640000000c00 */
[----:B-1----:R-:W-:-:S04]  /*14370*/  @!P0 FADD R4, R4, -24 ;  /* 0xc1c0000004048421 */ /* 0x002fc80000000000 */
[----:B------:R-:W-:-:S04]  /*14380*/  FMUL R4, R4, 0.69314718246459960938 ;  /* 0x3f31721804047820 */ /* 0x000fc80000400000 */
[----:B------:R-:W-:-:S07]  /*14390*/  FFMA R10, R12, UR4, R4 ;  /* 0x000000040c0a7c23 */ /* 0x000fce0008000004 */
.L_x_47:
[----:B------:R-:W-:Y:S05]  /*143a0*/  BSYNC B0 ;  /* 0x0000000000007941 */ /* 0x000fea0003800000 */
.L_x_46:
[----:B------:R-:W3:Y:S01]  /*143b0*/  LDL.LU R40, [R1+0x8] ;  /* 0x0000080001287983 */ /* 0x000ee20000300800 */
[----:B------:R-:W-:-:S03]  /*143c0*/  ULDC UR4, c[0x0][0x608] ;  /* 0x0001820000047ab9 */ /* 0x000fc60000000800 */
        /* <DEDUP_REMOVED lines=9> */
[----:B------:R-:W3:Y:S04]  /*14460*/  LDL.LU R113, [R1+0x58] ;  /* 0x0000580001717983 */ /* 0x000ee80000300800 */
[----:B------:R-:W5:Y:S04]  /*14470*/  LDL.LU R33, [R1+0x5c] ;  /* 0x00005c0001217983 */ /* 0x000f680000300800 */
[----:B------:R-:W5:Y:S04]  /*14480*/  LDL.LU R112, [R1+0x68] ;  /* 0x0000680001707983 */ /* 0x000f680000300800 */
[----:B------:R-:W5:Y:S04]  /*14490*/  LDL.LU R57, [R1+0x6c] ;  /* 0x00006c0001397983 */ /* 0x000f680000300800 */
        /* <DEDUP_REMOVED lines=44> */
[----:B--2---:R-:W2:Y:S04]  /*14760*/  LDL.LU R6, [R1+0x1d8] ;  /* 0x0001d80001067983 */ /* 0x004ea80000300800 */
[----:B------:R-:W2:Y:S04]  /*14770*/  LDL.LU R5, [R1+0x1dc] ;  /* 0x0001dc0001057983 */ /* 0x000ea80000300800 */
[----:B------:R-:W5:Y:S04]  /*14780*/  LDL.LU R4, [R1+0x1e8] ;  /* 0x0001e80001047983 */ /* 0x000f680000300800 */
[----:B------:R-:W2:Y:S04]  /*14790*/  LDL.LU R3, [R1+0x1ec] ;  /* 0x0001ec0001037983 */ /* 0x000ea80000300800 */
[----:B------:R-:W3:Y:S04]  /*147a0*/  LDL.LU R2, [R1+0x1f8] ;  /* 0x0001f80001027983 */ /* 0x000ee80000300800 */
[----:B------:R-:W4:Y:S01]  /*147b0*/  LDL.LU R0, [R1+0x1fc] ;  /* 0x0001fc0001007983 */ /* 0x000f220000300800 */
[----:B------:R-:W-:Y:S01]  /*147c0*/  FMUL R9, R9, UR4 ;  /* 0x0000000409097c20 */ /* 0x000fe20008400000 */
[----:B------:R-:W1:Y:S01]  /*147d0*/  S2UR UR5, SR_CgaCtaId ;  /* 0x00000000000579c3 */ /* 0x000e620000008800 */
[----:B------:R-:W-:-:S02]  /*147e0*/  UMOV UR4, 0x400 ;  /* 0x0000040000047882 */ /* 0x000fc40000000000 */
[-C--:B----4-:R-:W-:Y:S01]  /*147f0*/  FMUL R137, R0, R9.reuse ;  /* 0x0000000900897220 */ /* 0x090fe20000400000 */
[-C--:B------:R-:W-:Y:S01]  /*14800*/  FMUL R170, R22, R9.reuse ;  /* 0x0000000916aa7220 */ /* 0x080fe20000400000 */
[----:B------:R-:W4:Y:S01]  /*14810*/  LDL R0, [R1+0x204] ;  /* 0x0002040001007983 */ /* 0x000f220000100800 */
[-C--:B---3--:R-:W-:Y:S01]  /*14820*/  FMUL R22, R2, R9.reuse ;  /* 0x0000000902167220 */ /* 0x088fe20000400000 */
[-C--:B------:R-:W-:Y:S01]  /*14830*/  FMUL R2, R102, R9.reuse ;  /* 0x0000000966027220 */ /* 0x080fe20000400000 */
[-C--:B------:R-:W-:Y:S01]  /*14840*/  FMUL R173, R23, R9.reuse ;  /* 0x0000000917ad7220 */ /* 0x080fe20000400000 */
[-C--:B-----5:R-:W-:Y:S01]  /*14850*/  FMUL R23, R4, R9.reuse ;  /* 0x0000000904177220 */ /* 0x0a0fe20000400000 */
[-C--:B--2---:R-:W-:Y:S01]  /*14860*/  FMUL R141, R3, R9.reuse ;  /* 0x00000009038d7220 */ /* 0x084fe20000400000 */
[-C--:B------:R-:W-:Y:S01]  /*14870*/  FMUL R4, R106, R9.reuse ;  /* 0x000000096a047220 */ /* 0x080fe20000400000 */
[----:B------:R2:W-:Y:S01]  /*14880*/  STL [R1+0x14], R2 ;  /* 0x0000140201007387 */ /* 0x0005e20000100800 */
[-C--:B------:R-:W-:Y:S01]  /*14890*/  FMUL R3, R107, R9.reuse ;  /* 0x000000096b037220 */ /* 0x080fe20000400000 */
[----:B------:R-:W-:Y:S01]  /*148a0*/  UISETP.NE.AND UP0, UPT, UR45, 0x1, UPT ;  /* 0x000000012d00788c */ /* 0x000fe2000bf05270 */
[-C--:B------:R-:W-:Y:S01]  /*148b0*/  FMUL R229, R113, R9.reuse ;  /* 0x0000000971e57220 */ /* 0x080fe20000400000 */
[----:B------:R3:W-:Y:S01]  /*148c0*/  STL [R1+0x24], R4 ;  /* 0x0000240401007387 */ /* 0x0007e20000100800 */
[----:B------:R-:W-:Y:S01]  /*148d0*/  UISETP.NE.AND UP1, UPT, UR45, 0x2, UPT ;  /* 0x000000022d00788c */ /* 0x000fe2000bf25270 */
[-C--:B------:R-:W-:Y:S01]  /*148e0*/  FMUL R225, R109, R9.reuse ;  /* 0x000000096de17220 */ /* 0x080fe20000400000 */
[-C--:B------:R-:W-:Y:S01]  /*148f0*/  FMUL R221, R105, R9.reuse ;  /* 0x0000000969dd7220 */ /* 0x080fe20000400000 */
[-C--:B------:R-:W-:Y:S01]  /*14900*/  FMUL R217, R101, R9.reuse ;  /* 0x0000000965d97220 */ /* 0x080fe20000400000 */
[-C--:B------:R-:W-:Y:S01]  /*14910*/  FMUL R214, R97, R9.reuse ;  /* 0x0000000961d67220 */ /* 0x080fe20000400000 */
[-C--:B--2---:R-:W-:Y:S01]  /*14920*/  FMUL R2, R110, R9.reuse ;  /* 0x000000096e027220 */ /* 0x084fe20000400000 */
[----:B------:R2:W-:Y:S01]  /*14930*/  STL [R1+0x10], R3 ;  /* 0x0000100301007387 */ /* 0x0005e20000100800 */
[-C--:B------:R-:W-:Y:S01]  /*14940*/  FMUL R210, R93, R9.reuse ;  /* 0x000000095dd27220 */ /* 0x080fe20000400000 */
[-C--:B------:R-:W-:Y:S01]  /*14950*/  FMUL R205, R89, R9.reuse ;  /* 0x0000000959cd7220 */ /* 0x080fe20000400000 */
[-C--:B---3--:R-:W-:Y:S01]  /*14960*/  FMUL R4, R111, R9.reuse ;  /* 0x000000096f047220 */ /* 0x088fe20000400000 */
[----:B------:R3:W-:Y:S01]  /*14970*/  STL [R1+0x2c], R2 ;  /* 0x00002c0201007387 */ /* 0x0007e20000100800 */
[-C--:B------:R-:W-:Y:S01]  /*14980*/  FMUL R201, R85, R9.reuse ;  /* 0x0000000955c97220 */ /* 0x080fe20000400000 */
        /* <DEDUP_REMOVED lines=10> */
[----:B-1----:R-:W-:Y:S01]  /*14a30*/  ULEA UR4, UR5, UR4, 0x18 ;  /* 0x0000000405047291 */ /* 0x002fe2000f8ec03f */
[-C--:B------:R-:W-:Y:S01]  /*14a40*/  FMUL R174, R24, R9.reuse ;  /* 0x0000000918ae7220 */ /* 0x080fe20000400000 */
[----:B------:R-:W-:Y:S01]  /*14a50*/  @!UP0 ULOP3.LUT UP2, URZ, UR39, 0x2, URZ, 0xc0, !UPT ;  /* 0x00000002273f8892 */ /* 0x000fe2000f84c03f */
[----:B------:R1:W-:Y:S01]  /*14a60*/  STL [R1+0x28], R2 ;  /* 0x0000280201007387 */ /* 0x0003e20000100800 */
[-C--:B------:R-:W-:Y:S01]  /*14a70*/  FMUL R165, R19, R9.reuse ;  /* 0x0000000913a57220 */ /* 0x080fe20000400000 */
[-C--:B--2---:R-:W-:Y:S01]  /*14a80*/  FMUL R4, R118, R9.reuse ;  /* 0x0000000976047220 */ /* 0x084fe20000400000 */
[-C--:B------:R-:W-:Y:S01]  /*14a90*/  FMUL R162, R18, R9.reuse ;  /* 0x0000000912a27220 */ /* 0x080fe20000400000 */
[-C--:B------:R-:W-:Y:S01]  /*14aa0*/  FMUL R161, R17, R9.reuse ;  /* 0x0000000911a17220 */ /* 0x080fe20000400000 */
[-C--:B------:R-:W-:Y:S01]  /*14ab0*/  FMUL R133, R27, R9.reuse ;  /* 0x000000091b857220 */ /* 0x080fe20000400000 */
[-C--:B---3--:R-:W-:Y:S01]  /*14ac0*/  FMUL R3, R119, R9.reuse ;  /* 0x0000000977037220 */ /* 0x088fe20000400000 */
[----:B------:R2:W-:Y:S01]  /*14ad0*/  STL [R1+0x3c], R4 ;  /* 0x00003c0401007387 */ /* 0x0005e20000100800 */
[----:B------:R-:W-:Y:S01]  /*14ae0*/  ULEA UR4, UR45, UR4, 0x3 ;  /* 0x000000042d047291 */ /* 0x000fe2000f8e183f */
[-C--:B------:R-:W-:Y:S01]  /*14af0*/  FMUL R129, R31, R9.reuse ;  /* 0x000000091f817220 */ /* 0x080fe20000400000 */
[-C--:B-1----:R-:W-:Y:S01]  /*14b00*/  FMUL R2, R122, R9.reuse ;  /* 0x000000097a027220 */ /* 0x082fe20000400000 */
[----:B------:R1:W-:Y:S01]  /*14b10*/  STL [R1+0x30], R3 ;  /* 0x0000300301007387 */ /* 0x0003e20000100800 */
[-C--:B------:R-:W-:Y:S01]  /*14b20*/  FMUL R125, R35, R9.reuse ;  /* 0x00000009237d7220 */ /* 0x080fe20000400000 */
[-C--:B------:R-:W-:Y:S01]  /*14b30*/  FMUL R121, R39, R9.reuse ;  /* 0x0000000927797220 */ /* 0x080fe20000400000 */
[-C--:B------:R-:W-:Y:S01]  /*14b40*/  FMUL R117, R43, R9.reuse ;  /* 0x000000092b757220 */ /* 0x080fe20000400000 */
[----:B------:R3:W-:Y:S01]  /*14b50*/  STL [R1+0x44], R2 ;  /* 0x0000440201007387 */ /* 0x0007e20000100800 */
[-C--:B------:R-:W-:Y:S01]  /*14b60*/  FMUL R113, R47, R9.reuse ;  /* 0x000000092f717220 */ /* 0x080fe20000400000 */
[-C--:B--2---:R-:W-:Y:S01]  /*14b70*/  FMUL R4, R123, R9.reuse ;  /* 0x000000097b047220 */ /* 0x084fe20000400000 */
[-C--:B------:R-:W-:Y:S01]  /*14b80*/  FMUL R109, R51, R9.reuse ;  /* 0x00000009336d7220 */ /* 0x080fe20000400000 */
[-C--:B------:R-:W-:Y:S01]  /*14b90*/  FMUL R40, R40, R9.reuse ;  /* 0x0000000928287220 */ /* 0x080fe20000400000 */
[-C--:B------:R-:W-:Y:S01]  /*14ba0*/  FMUL R44, R44, R9.reuse ;  /* 0x000000092c2c7220 */ /* 0x080fe20000400000 */
[-C--:B-1----:R-:W-:Y:S01]  /*14bb0*/  FMUL R3, R126, R9.reuse ;  /* 0x000000097e037220 */ /* 0x082fe20000400000 */
        /* <DEDUP_REMOVED lines=8> */
[----:B------:R3:W-:Y:S01]  /*14c40*/  STL [R1+0x40], R2 ;  /* 0x0000400201007387 */ /* 0x0007e20000100800 */
[-C--:B------:R-:W-:Y:S01]  /*14c50*/  FMUL R41, R41, R9.reuse ;  /* 0x0000000929297220 */ /* 0x080fe20000400000 */
[-C--:B-1----:R-:W-:Y:S01]  /*14c60*/  FMUL R4, R130, R9.reuse ;  /* 0x0000000982047220 */ /* 0x082fe20000400000 */
        /* <DEDUP_REMOVED lines=49> */
[----:B------:R-:W-:Y:S01]  /*14f80*/  STL [R1+0x68], R4 ;  /* 0x0000680401007387 */ /* 0x000fe20000100800 */
[-C--:B------:R-:W-:Y:S01]  /*14f90*/  FMUL R24, R6, R9.reuse ;  /* 0x0000000906187220 */ /* 0x080fe20000400000 */
[-C--:B------:R-:W-:Y:S01]  /*14fa0*/  FMUL R145, R5, R9.reuse ;  /* 0x0000000905917220 */ /* 0x080fe20000400000 */
[----:B---3--:R-:W-:Y:S01]  /*14fb0*/  FMUL R2, R151, R9 ;  /* 0x0000000997027220 */ /* 0x008fe20000400000 */
[----:B------:R-:W-:Y:S04]  /*14fc0*/  STL [R1+0x78], R3 ;  /* 0x0000780301007387 */ /* 0x000fe80000100800 */
[----:B------:R1:W-:Y:S02]  /*14fd0*/  STL [R1+0x70], R2 ;  /* 0x0000700201007387 */ /* 0x0003e40000100800 */
[----:B-1----:R-:W1:Y:S01]  /*14fe0*/  S2R R2, SR_TID.X ;  /* 0x0000000000027919 */ /* 0x002e620000002100 */
[----:B------:R-:W-:-:S04]  /*14ff0*/  @!UP0 ULOP3.LUT UR39, UR39, 0x1, URZ, 0xc0, !UPT ;  /* 0x0000000127278892 */ /* 0x000fc8000f8ec03f */
[----:B------:R-:W-:Y:S02]  /*15000*/  @!UP1 UIADD3 UR6, UR39, 0x1, URZ ;  /* 0x0000000127069890 */ /* 0x000fe4000fffe03f */
[----:B------:R-:W-:Y:S02]  /*15010*/  @!UP0 USEL UR5, URZ, 0x1, UP2 ;  /* 0x000000013f058887 */ /* 0x000fe40009000000 */
[----:B------:R-:W-:Y:S02]  /*15020*/  @!UP1 UISETP.GT.U32.AND UP2, UPT, UR6, 0x1, UPT ;  /* 0x000000010600988c */ /* 0x000fe4000bf44070 */
[----:B------:R-:W-:Y:S02]  /*15030*/  @!UP0 ULOP3.LUT UR46, UR46, UR5, URZ, 0x3c, !UPT ;  /* 0x000000052e2e8292 */ /* 0x000fe4000f8e3c3f */
[----:B------:R-:W-:Y:S02]  /*15040*/  @!UP1 USEL UR5, URZ, 0x1, !UP2 ;  /* 0x000000013f059887 */ /* 0x000fe4000d000000 */
[----:B------:R-:W-:-:S02]  /*15050*/  @!UP1 ULOP3.LUT UR39, UR39, 0x1, URZ, 0xc, !UPT ;  /* 0x0000000127279892 */ /* 0x000fc4000f8e0c3f */
[----:B------:R-:W-:Y:S01]  /*15060*/  @!UP1 ULOP3.LUT UR46, UR46, UR5, URZ, 0x3c, !UPT ;  /* 0x000000052e2e9292 */ /* 0x000fe2000f8e3c3f */
        /* <DEDUP_REMOVED lines=32> */
[----:B-1----:R-:W-:-:S02]  /*15270*/  LOP3.LUT P0, RZ, R2, 0x3, RZ, 0xc0, !PT ;  /* 0x0000000302ff7812 */ /* 0x002fc4000780c0ff */
[----:B----4-:R-:W-:-:S04]  /*15280*/  SHF.L.U32 R0, R0, 0x1f, RZ ;  /* 0x0000001f00007819 */ /* 0x010fc800000006ff */
[----:B------:R-:W1:Y:S02]  /*15290*/  SYNCS.PHASECHK.TRANS64.TRYWAIT P1, [UR4+0x74498], R0 ;  /* 0x07449800ff0075a7 */ /* 0x000e640008020144 */
[----:B-1----:R-:W-:Y:S05]  /*152a0*/  @!P1 BRA `(.L_x_51) ;  /* 0x0000006400509947 */ /* 0x002fea0003800000 */
.L_x_142:
[----:B------:R-:W2:Y:S01]  /*152b0*/  S2R R58, SR_TID.X ;  /* 0x00000000003a7919 */ /* 0x000ea20000002100 */
[----:B------:R-:W-:Y:S01]  /*152c0*/  USHF.L.U32 UR42, UR42, 0x6, URZ ;  /* 0x000000062a2a7899 */ /* 0x000fe2000800063f */
[----:B------:R-:W-:Y:S04]  /*152d0*/  BSSY B0, `(.L_x_52) ;  /* 0x0000019000007945 */ /* 0x000fe80003800000 */
[----:B------:R-:W-:Y:S07]  /*152e0*/  @P0 BRA `(.L_x_53) ;  /* 0x00000000005c0947 */ /* 0x000fee0003800000 */
[----:B-12---:R-:W-:Y:S01]  /*152f0*/  LOP3.LUT R0, R58, 0x60, RZ, 0xc0, !PT ;  /* 0x000000603a007812 */ /* 0x006fe200078ec0ff */
[----:B------:R-:W-:Y:S01]  /*15300*/  ULDC.64 UR4, c[0x0][0x688] ;  /* 0x0001a20000047ab9 */ /* 0x000fe20000000a00 */
[----:B------:R-:W-:Y:S01]  /*15310*/  SHF.R.U32.HI R2, RZ, 0x2, R58 ;  /* 0x00000002ff027819 */ /* 0x000fe2000001163a */
[----:B------:R-:W-:Y:S01]  /*15320*/  UIMAD UR4, UR43, UR4, UR42 ;  /* 0x000000042b0472a4 */ /* 0x000fe2000f8e022a */
[----:B------:R-:W-:Y:S01]  /*15330*/  SHF.R.U32.HI R0, RZ, 0x5, R0 ;  /* 0x00000005ff007819 */ /* 0x000fe20000011600 */
[----:B------:R-:W-:Y:S01]  /*15340*/  ULDC UR6, c[0x0][0x288] ;  /* 0x0000a20000067ab9 */ /* 0x000fe20000000800 */
[----:B------:R-:W-:Y:S01]  /*15350*/  LOP3.LUT R2, R2, 0x7, RZ, 0xc0, !PT ;  /* 0x0000000702027812 */ /* 0x000fe200078ec0ff */
[----:B------:R-:W-:Y:S01]  /*15360*/  UIMAD UR4, UR44, UR5, UR4 ;  /* 0x000000052c0472a4 */ /* 0x000fe2000f8e0204 */
[----:B------:R-:W-:Y:S01]  /*15370*/  SHF.L.U32 R0, R0, 0x4, RZ ;  /* 0x0000000400007819 */ /* 0x000fe200000006ff */
[----:B------:R-:W-:-:S03]  /*15380*/  ULDC.64 UR8, c[0x0][0x208] ;  /* 0x0000820000087ab9 */ /* 0x000fc60000000a00 */
[----:B------:R-:W-:Y:S02]  /*15390*/  LOP3.LUT R0, R0, 0xfffffff0, R2, 0xe2, !PT ;  /* 0xfffffff000007812 */ /* 0x000fe400078ee202 */
[----:B------:R-:W-:Y:S02]  /*153a0*/  MOV R3, UR4 ;  /* 0x0000000400037c02 */ /* 0x000fe40008000f00 */
[C---:B------:R-:W-:Y:S02]  /*153b0*/  IADD3 R2, R0.reuse, UR42, RZ ;  /* 0x0000002a00027c10 */ /* 0x040fe4000fffe0ff */
[----:B------:R-:W-:Y:S01]  /*153c0*/  IADD3 R0, P2, R0, UR4, RZ ;  /* 0x0000000400007c10 */ /* 0x000fe2000ff5e0ff */
[----:B------:R-:W-:Y:S01]  /*153d0*/  ULDC.64 UR4, c[0x0][0x680] ;  /* 0x0001a00000047ab9 */ /* 0x000fe20000000a00 */
[C---:B------:R-:W-:Y:S01]  /*153e0*/  ISETP.GE.U32.AND P0, PT, R2.reuse, UR6, PT ;  /* 0x0000000602007c0c */ /* 0x040fe2000bf06070 */
[----:B------:R-:W-:Y:S01]  /*153f0*/  VIADD R2, R2, 0x8 ;  /* 0x0000000802027836 */ /* 0x000fe20000000000 */
[----:B------:R-:W-:-:S04]  /*15400*/  LEA.HI.X.SX32 R3, R3, RZ, 0x1, P2 ;  /* 0x000000ff03037211 */ /* 0x000fc800010f0eff */
[----:B------:R-:W-:Y:S02]  /*15410*/  ISETP.GE.U32.AND P1, PT, R2, UR6, PT ;  /* 0x0000000602007c0c */ /* 0x000fe4000bf26070 */
[----:B------:R-:W-:-:S04]  /*15420*/  LEA R2, P2, R0, UR4, 0x2 ;  /* 0x0000000400027c11 */ /* 0x000fc8000f8410ff */
[----:B------:R-:W-:-:S05]  /*15430*/  LEA.HI.X R3, R0, UR5, R3, 0x2, P2 ;  /* 0x0000000500037c11 */ /* 0x000fca00090f1403 */
[----:B------:R3:W-:Y:S04]  /*15440*/  @!P0 STG.E desc[UR8][R2.64], R8 ;  /* 0x0000000802008986 */ /* 0x0007e8000c101908 */
[----:B------:R3:W-:Y:S02]  /*15450*/  @!P1 STG.E desc[UR8][R2.64+0x20], R10 ;  /* 0x0000200a02009986 */ /* 0x0007e4000c101908 */
.L_x_53:
[----:B------:R-:W-:Y:S05]  /*15460*/  BSYNC B0 ;  /* 0x0000000000007941 */ /* 0x000fea0003800000 */
.L_x_52:
[----:B------:R-:W-:Y:S02]  /*15470*/  ULDC.64 UR4, c[0x0][0x730] ;  /* 0x0001cc0000047ab9 */ /* 0x000fe40000000a00 */
[----:B------:R-:W-:-:S04]  /*15480*/  ISETP.NE.U32.AND P0, PT, RZ, UR4, PT ;  /* 0x00000004ff007c0c */ /* 0x000fc8000bf05070 */
[----:B------:R-:W-:-:S13]  /*15490*/  ISETP.NE.AND.EX P0, PT, RZ, UR5, PT, P0 ;  /* 0x00000005ff007c0c */ /* 0x000fda000bf05300 */
[----:B------:R-:W-:Y:S05]  /*154a0*/  @P0 BRA `(.L_x_54) ;  /* 0x0000000000300947 */ /* 0x000fea0003800000 */
[----:B------:R-:W-:Y:S02]  /*154b0*/  ULDC.64 UR4, c[0x0][0x728] ;  /* 0x0001ca0000047ab9 */ /* 0x000fe40000000a00 */
[----:B------:R-:W-:-:S04]  /*154c0*/  ISETP.NE.U32.AND P0, PT, RZ, UR4, PT ;  /* 0x00000004ff007c0c */ /* 0x000fc8000bf05070 */
[----:B------:R-:W-:-:S13]  /*154d0*/  ISETP.NE.AND.EX P0, PT, RZ, UR5, PT, P0 ;  /* 0x00000005ff007c0c */ /* 0x000fda000bf05300 */
[----:B------:R-:W-:Y:S05]  /*154e0*/  @!P0 BRA `(.L_x_55) ;  /* 0x0000000000148947 */ /* 0x000fea0003800000 */
[----:B-1-3--:R-:W1:Y:S01]  /*154f0*/  LDC.64 R2, c[0x0][0x728] ;  /* 0x0001ca00ff027b82 */ /* 0x00ae620000000a00 */
[----:B------:R-:W-:Y:S02]  /*15500*/  ULDC.64 UR4, c[0x0][0x208] ;  /* 0x0000820000047ab9 */ /* 0x000fe40000000a00 */
[----:B-1----:R-:W3:Y:S04]  /*15510*/  LDG.E R0, desc[UR4][R2.64] ;  /* 0x0000000402007981 */ /* 0x002ee8000c1e1900 */
[----:B---3--:R4:W-:Y:S01]  /*15520*/  STL [R1+0x284], R0 ;  /* 0x0002840001007387 */ /* 0x0089e20000100800 */
[----:B------:R-:W-:Y:S05]  /*15530*/  BRA `(.L_x_54) ;  /* 0x00000000000c7947 */ /* 0x000fea0003800000 */
.L_x_55:
[----:B------:R-:W-:Y:S02]  /*15540*/  ULDC UR4, c[0x0][0x720] ;  /* 0x0001c80000047ab9 */ /* 0x000fe40000000800 */
[----:B-1----:R-:W-:-:S05]  /*15550*/  MOV R0, UR4 ;  /* 0x0000000400007c02 */ /* 0x002fca0008000f00 */
[----:B------:R1:W-:Y:S02]  /*15560*/  STL [R1+0x284], R0 ;  /* 0x0002840001007387 */ /* 0x0003e40000100800 */
.L_x_54:
[----:B-1--4-:R-:W-:-:S04]  /*15570*/  MOV R0, RZ ;  /* 0x000000ff00007202 */ /* 0x012fc80000000f00 */
[----:B------:R-:W-:-:S13]  /*15580*/  LOP3.LUT P0, RZ, R0, 0x1bf, RZ, 0xc0, !PT ;  /* 0x000001bf00ff7812 */ /* 0x000fda000780c0ff */
[----:B------:R-:W-:Y:S05]  /*15590*/  @!P0 BRA `(.L_x_56) ;  /* 0x0000000000408947 */ /* 0x000fea0003800000 */
[----:B---3--:R-:W-:Y:S01]  /*155a0*/  MOV R2, 0x0 ;  /* 0x0000000000027802 */ /* 0x008fe20000000f00 */
[----:B------:R-:W-:Y:S01]  /*155b0*/  ULDC.64 UR4, c[0x4][0x70] ;  /* 0x01001c0000047ab9 */ /* 0x000fe20000000a00 */
[----:B------:R-:W-:Y:S01]  /*155c0*/  ULDC.64 UR6, c[0x4][0x78] ;  /* 0x01001e0000067ab9 */ /* 0x000fe20000000a00 */
[----:B------:R-:W-:Y:S01]  /*155d0*/  ULDC.64 UR8, c[0x4][0x8] ;  /* 0x0100020000087ab9 */ /* 0x000fe20000000a00 */
[----:B------:R-:W-:Y:S01]  /*155e0*/  MOV R4, UR4 ;  /* 0x0000000400047c02 */ /* 0x000fe20008000f00 */
[----:B------:R-:W-:Y:S01]  /*155f0*/  IMAD.U32 R5, RZ, RZ, UR5 ;  /* 0x00000005ff057e24 */ /* 0x000fe2000f8e00ff */
[----:B------:R-:W1:Y:S01]  /*15600*/  LDC.64 R2, c[0x4][R2] ;  /* 0x0100000002027b82 */ /* 0x000e620000000a00 */
[----:B------:R-:W-:Y:S01]  /*15610*/  MOV R6, UR6 ;  /* 0x0000000600067c02 */ /* 0x000fe20008000f00 */
[----:B------:R-:W-:Y:S01]  /*15620*/  IMAD.U32 R11, RZ, RZ, UR9 ;  /* 0x00000009ff0b7e24 */ /* 0x000fe2000f8e00ff */
[----:B------:R-:W-:Y:S02]  /*15630*/  MOV R7, UR7 ;  /* 0x0000000700077c02 */ /* 0x000fe40008000f00 */
[----:B------:R-:W-:-:S02]  /*15640*/  MOV R10, UR8 ;  /* 0x00000008000a7c02 */ /* 0x000fc40008000f00 */
[----:B------:R-:W-:Y:S02]  /*15650*/  MOV R8, 0x70 ;  /* 0x0000007000087802 */ /* 0x000fe40000000f00 */
[----:B------:R-:W-:Y:S02]  /*15660*/  MOV R12, 0x1 ;  /* 0x00000001000c7802 */ /* 0x000fe40000000f00 */
[----:B------:R-:W-:-:S07]  /*15670*/  MOV R13, RZ ;  /* 0x000000ff000d7202 */ /* 0x000fce0000000f00 */
[----:B------:R-:W-:-:S07]  /*15680*/  LEPC R20, `(.L_x_56) ;  /* 0x000000001014794e */ /* 0x000fce0000000000 */
[----:B-12---:R-:W-:Y:S05]  /*15690*/  CALL.ABS.NOINC R2 ;  /* 0x0000000002007343 */ /* 0x006fea0003c00000 */
.L_x_56:
[----:B---3--:R-:W1:Y:S01]  /*156a0*/  S2R R2, SR_CgaCtaId ;  /* 0x0000000000027919 */ /* 0x008e620000008800 */
[----:B------:R-:W-:-:S04]  /*156b0*/  MOV R0, 0x400 ;  /* 0x0000040000007802 */ /* 0x000fc80000000f00 */
[----:B-1----:R-:W-:Y:S01]  /*156c0*/  LEA R2, R2, R0, 0x18 ;  /* 0x0000000002027211 */ /* 0x002fe200078ec0ff */
[----:B------:R-:W-:-:S04]  /*156d0*/  IMAD.U32 R0, RZ, RZ, UR45 ;  /* 0x0000002dff007e24 */ /* 0x000fc8000f8e00ff */
[----:B------:R-:W-:-:S05]  /*156e0*/  IMAD R2, R0, 0x2200, R2 ;  /* 0x0000220000027824 */ /* 0x000fca00078e0202 */
[----:B------:R-:W-:-:S04]  /*156f0*/  IADD3 R56, R2, 0x6de00, RZ ;  /* 0x0006de0002387810 */ /* 0x000fc80007ffe0ff */
[----:B------:R-:W-:-:S13]  /*15700*/  LOP3.LUT P0, RZ, R56, 0x1b0, RZ, 0xc0, !PT ;  /* 0x000001b038ff7812 */ /* 0x000fda000780c0ff */
[----:B------:R-:W-:Y:S05]  /*15710*/  @!P0 BRA `(.L_x_57) ;  /* 0x0000000000408947 */ /* 0x000fea0003800000 */
[----:B------:R-:W-:Y:S01]  /*15720*/  MOV R14, 0x0 ;  /* 0x00000000000e7802 */ /* 0x000fe20000000f00 */
[----:B------:R-:W-:Y:S01]  /*15730*/  ULDC.64 UR6, c[0x4][0x70] ;  /* 0x01001c0000067ab9 */ /* 0x000fe20000000a00 */
[----:B------:R-:W-:Y:S01]  /*15740*/  ULDC.64 UR8, c[0x4][0x78] ;  /* 0x01001e0000087ab9 */ /* 0x000fe20000000a00 */
[----:B------:R-:W-:Y:S01]  /*15750*/  ULDC.64 UR4, c[0x4][0x10] ;  /* 0x0100040000047ab9 */ /* 0x000fe20000000a00 */
[----:B------:R-:W-:Y:S01]  /*15760*/  MOV R4, UR6 ;  /* 0x0000000600047c02 */ /* 0x000fe20008000f00 */
[----:B------:R-:W-:Y:S01]  /*15770*/  IMAD.U32 R6, RZ, RZ, UR8 ;  /* 0x00000008ff067e24 */ /* 0x000fe2000f8e00ff */
[----:B------:R-:W1:Y:S01]  /*15780*/  LDC.64 R14, c[0x4][R14] ;  /* 0x010000000e0e7b82 */ /* 0x000e620000000a00 */
[----:B------:R-:W-:Y:S01]  /*15790*/  MOV R5, UR7 ;  /* 0x0000000700057c02 */ /* 0x000fe20008000f00 */
[----:B------:R-:W-:Y:S01]  /*157a0*/  IMAD.MOV.U32 R8, RZ, RZ, 0x70 ;  /* 0x00000070ff087424 */ /* 0x000fe200078e00ff */
[----:B------:R-:W-:Y:S02]  /*157b0*/  MOV R7, UR9 ;  /* 0x0000000900077c02 */ /* 0x000fe40008000f00 */
[----:B------:R-:W-:-:S02]  /*157c0*/  MOV R10, UR4 ;  /* 0x00000004000a7c02 */ /* 0x000fc40008000f00 */
[----:B------:R-:W-:Y:S02]  /*157d0*/  MOV R11, UR5 ;  /* 0x00000005000b7c02 */ /* 0x000fe40008000f00 */
[----:B------:R-:W-:Y:S02]  /*157e0*/  MOV R12, 0x1 ;  /* 0x00000001000c7802 */ /* 0x000fe40000000f00 */
[----:B------:R-:W-:-:S07]  /*157f0*/  MOV R13, RZ ;  /* 0x000000ff000d7202 */ /* 0x000fce0000000f00 */
[----:B------:R-:W-:-:S07]  /*15800*/  LEPC R20, `(.L_x_57) ;  /* 0x000000001014794e */ /* 0x000fce0000000000 */
[----:B-12---:R-:W-:Y:S05]  /*15810*/  CALL.ABS.NOINC R14 ;  /* 0x000000000e007343 */ /* 0x006fea0003c00000 */
.L_x_57:
[----:B------:R-:W3:Y:S01]  /*15820*/  LDL R20, [R1+0x284] ;  /* 0x0002840001147983 */ /* 0x000ee20000100800 */
[----:B------:R-:W-:Y:S01]  /*15830*/  ULDC.64 UR4, c[0x0][0x730] ;  /* 0x0001cc0000047ab9 */ /* 0x000fe20000000a00 */
[C---:B--2---:R-:W-:Y:S01]  /*15840*/  SHF.L.U32 R0, R58.reuse, 0x4, RZ ;  /* 0x000000043a007819 */ /* 0x044fe200000006ff */
[----:B------:R-:W-:Y:S01]  /*15850*/  IMAD.SHL.U32 R3, R58, 0x20, RZ ;  /* 0x000000203a037824 */ /* 0x000fe200078e00ff */
[----:B------:R-:W-:Y:S01]  /*15860*/  ISETP.NE.U32.AND P0, PT, RZ, UR4, PT ;  /* 0x00000004ff007c0c */ /* 0x000fe2000bf05070 */
[----:B------:R-:W-:Y:S01]  /*15870*/  ULDC UR4, c[0x0][0x720] ;  /* 0x0001c80000047ab9 */ /* 0x000fe20000000800 */
[----:B------:R-:W-:Y:S02]  /*15880*/  LOP3.LUT R0, R0, 0x600, RZ, 0xc0, !PT ;  /* 0x0000060000007812 */ /* 0x000fe400078ec0ff */
[----:B------:R-:W-:Y:S02]  /*15890*/  ISETP.NE.AND.EX P0, PT, RZ, UR5, PT, P0 ;  /* 0x00000005ff007c0c */ /* 0x000fe4000bf05300 */
[----:B------:R-:W-:-:S02]  /*158a0*/  LOP3.LUT R0, R0, 0x20, R3, 0xf8, !PT ;  /* 0x0000002000007812 */ /* 0x000fc400078ef803 */
[----:B------:R-:W-:Y:S02]  /*158b0*/  SHF.R.U32.HI R8, RZ, 0x1, R58 ;  /* 0x00000001ff087819 */ /* 0x000fe4000001163a */
[----:B------:R-:W-:Y:S02]  /*158c0*/  LOP3.LUT R0, R0, 0x100, R3, 0xf8, !PT ;  /* 0x0000010000007812 */ /* 0x000fe400078ef803 */
[----:B------:R-:W-:-:S04]  /*158d0*/  LOP3.LUT R3, R3, 0xc0, RZ, 0xc0, !PT ;  /* 0x000000c003037812 */ /* 0x000fc800078ec0ff */
[----:B------:R-:W-:Y:S02]  /*158e0*/  LOP3.LUT R3, R3, 0x8, R8, 0xf8, !PT ;  /* 0x0000000803037812 */ /* 0x000fe400078ef808 */
[----:B------:R-:W-:-:S04]  /*158f0*/  SHF.L.U32 R8, R58, 0x2, RZ ;  /* 0x000000023a087819 */ /* 0x000fc800000006ff */
[----:B------:R-:W-:-:S04]  /*15900*/  LOP3.LUT R3, R3, 0x18, R8, 0x78, !PT ;  /* 0x0000001803037812 */ /* 0x000fc800078e7808 */
[----:B------:R-:W-:Y:S02]  /*15910*/  LOP3.LUT R3, R0, R3, RZ, 0xfc, !PT ;  /* 0x0000000300037212 */ /* 0x000fe400078efcff */
[----:B---3--:R-:W-:Y:S02]  /*15920*/  FSEL R55, R20, UR4, !P0 ;  /* 0x0000000414377c08 */ /* 0x008fe4000c000000 */
[----:B------:R-:W1:Y:S03]  /*15930*/  S2R R20, SR_TID.X ;  /* 0x0000000000147919 */ /* 0x000e660000002100 */
        /* <DEDUP_REMOVED lines=12> */
[----:B-1----:R-:W-:-:S04]  /*15a00*/  LOP3.LUT R20, R20, 0x7f, RZ, 0xc0, !PT ;  /* 0x0000007f14147812 */ /* 0x002fc800078ec0ff */
[----:B------:R-:W-:-:S04]  /*15a10*/  IADD3 R20, R20, 0x1f, RZ ;  /* 0x0000001f14147810 */ /* 0x000fc80007ffe0ff */
[----:B------:R-:W-:-:S13]  /*15a20*/  ISETP.GT.U32.AND P1, PT, R20, 0x3e, PT ;  /* 0x0000003e1400780c */ /* 0x000fda0003f24070 */
[----:B------:R-:W-:Y:S05]  /*15a30*/  @P1 BRA `(.L_x_58) ;  /* 0x0000000000041947 */ /* 0x000fea0003800000 */
[----:B------:R-:W-:-:S04]  /*15a40*/  DEPBAR.LE SB0, 0x1 ;  /* 0x000080400000791a */ /* 0x000fc80000000000 */
.L_x_58:
[----:B------:R1:W-:Y:S01]  /*15a50*/  STL [R1+0x290], R16 ;  /* 0x0002901001007387 */ /* 0x0003e20000100800 */
[----:B------:R-:W-:Y:S05]  /*15a60*/  WARPSYNC.ALL ;  /* 0x0000000000007948 */ /* 0x000fea0003800000 */
[----:B------:R-:W2:Y:S01]  /*15a70*/  LDL.LU R13, [R1+0x4] ;  /* 0x00000400010d7983 */ /* 0x000ea20000300800 */
[----:B------:R-:W-:Y:S01]  /*15a80*/  LEA R0, R3, R2, 0x1 ;  /* 0x0000000203007211 */ /* 0x000fe200078e08ff */
[-C--:B------:R-:W-:Y:S01]  /*15a90*/  FMUL R64, R176, R55.reuse ;  /* 0x00000037b0407220 */ /* 0x080fe20000400000 */
[----:B------:R-:W-:Y:S01]  /*15aa0*/  FMUL R62, R171, R55 ;  /* 0x00000037ab3e7220 */ /* 0x000fe20000400000 */
[----:B------:R-:W3:Y:S01]  /*15ab0*/  LDL.LU R10, [R1] ;  /* 0x00000000010a7983 */ /* 0x000ee20000300800 */
[----:B------:R-:W-:Y:S01]  /*15ac0*/  LOP3.LUT P0, RZ, R58, 0x4, RZ, 0xc0, !PT ;  /* 0x000000043aff7812 */ /* 0x000fe2000780c0ff */
[----:B------:R-:W-:-:S02]  /*15ad0*/  IMAD R3, R3, 0x2, R56 ;  /* 0x0000000203037824 */ /* 0x000fc400078e0238 */
[-C--:B------:R-:W-:Y:S01]  /*15ae0*/  FMUL R163, R163, R55.reuse ;  /* 0x00000037a3a37220 */ /* 0x080fe20000400000 */
[----:B------:R-:W4:Y:S01]  /*15af0*/  LDL.LU R9, [R1+0x84] ;  /* 0x0000840001097983 */ /* 0x000f220000300800 */
[-C--:B------:R-:W-:Y:S01]  /*15b00*/  FMUL R45, R45, R55.reuse ;  /* 0x000000372d2d7220 */ /* 0x080fe20000400000 */
[-C--:B------:R-:W-:Y:S02]  /*15b10*/  FMUL R152, R152, R55.reuse ;  /* 0x0000003798987220 */ /* 0x080fe40000400000 */
[----:B------:R-:W4:Y:S04]  /*15b20*/  LDL.LU R8, [R1+0x80] ;  /* 0x0000800001087983 */ /* 0x000f280000300800 */
[----:B------:R-:W4:Y:S04]  /*15b30*/  LDL.LU R21, [R1+0x94] ;  /* 0x0000940001157983 */ /* 0x000f280000300800 */
[----:B------:R-:W4:Y:S04]  /*15b40*/  LDL.LU R14, [R1+0x90] ;  /* 0x00009000010e7983 */ /* 0x000f280000300800 */
[----:B------:R-:W4:Y:S04]  /*15b50*/  LDL.LU R20, [R1+0xa4] ;  /* 0x0000a40001147983 */ /* 0x000f280000300800 */
[----:B-1----:R-:W4:Y:S04]  /*15b60*/  LDL.LU R16, [R1+0xa0] ;  /* 0x0000a00001107983 */ /* 0x002f280000300800 */
[----:B------:R-:W4:Y:S04]  /*15b70*/  LDL.LU R12, [R1+0xb4] ;  /* 0x0000b400010c7983 */ /* 0x000f280000300800 */
[----:B------:R-:W4:Y:S04]  /*15b80*/  LDL.LU R15, [R1+0xb0] ;  /* 0x0000b000010f7983 */ /* 0x000f280000300800 */
[----:B------:R-:W4:Y:S01]  /*15b90*/  LDL.LU R11, [R1+0xc4] ;  /* 0x0000c400010b7983 */ /* 0x000f220000300800 */
[----:B------:R-:W-:Y:S01]  /*15ba0*/  BAR.SYNC.DEFER_BLOCKING 0x1, 0x80 ;  /* 0x0042000000007b1d */ /* 0x000fe20000010000 */
[----:B--2---:R-:W-:Y:S01]  /*15bb0*/  FMUL R176, R13, R55 ;  /* 0x000000370db07220 */ /* 0x004fe20000400000 */
[----:B------:R-:W-:-:S04]  /*15bc0*/  MOV R72, 0x20 ;  /* 0x0000002000487802 */ /* 0x000fc80000000f00 */
[----:B------:R-:W2:Y:S01]  /*15bd0*/  LDL.LU R13, [R1+0xc0] ;  /* 0x0000c000010d7983 */ /* 0x000ea20000300800 */
[----:B---3--:R-:W-:-:S03]  /*15be0*/  FMUL R171, R10, R55 ;  /* 0x000000370aab7220 */ /* 0x008fc60000400000 */
[----:B------:R-:W3:Y:S01]  /*15bf0*/  LDL.LU R10, [R1+0xd4] ;  /* 0x0000d400010a7983 */ /* 0x000ee20000300800 */
[-C--:B------:R-:W-:Y:S01]  /*15c00*/  FMUL R41, R41, R55.reuse ;  /* 0x0000003729297220 */ /* 0x080fe20000400000 */
[----:B------:R-:W-:Y:S02]  /*15c10*/  SEL R72, R72, 0xffffffe0, !P0 ;  /* 0xffffffe048487807 */ /* 0x000fe40004000000 */
[----:B------:R1:W-:Y:S01]  /*15c20*/  STSM.16.M88.4 [R0+0x6de00], R4 ;  /* 0x06de000400007844 */ /* 0x0003e20000000200 */
[-C--:B------:R-:W-:Y:S01]  /*15c30*/  FMUL R56, R172, R55.reuse ;  /* 0x00000037ac387220 */ /* 0x080fe20000400000 */
[-C--:B----4-:R-:W-:Y:S02]  /*15c40*/  FMUL R172, R9, R55.reuse ;  /* 0x0000003709ac7220 */ /* 0x090fe40000400000 */
[----:B------:R-:W4:Y:S01]  /*15c50*/  LDL.LU R9, [R1+0xd0] ;  /* 0x0000d00001097983 */ /* 0x000f220000300800 */
[-C--:B-1----:R-:W-:Y:S01]  /*15c60*/  FMUL R4, R167, R55.reuse ;  /* 0x00000037a7047220 */ /* 0x082fe20000400000 */
[-C--:B------:R-:W-:Y:S01]  /*15c70*/  FMUL R5, R37, R55.reuse ;  /* 0x0000003725057220 */ /* 0x080fe20000400000 */
[-C--:B------:R-:W-:Y:S01]  /*15c80*/  FMUL R6, R156, R55.reuse ;  /* 0x000000379c067220 */ /* 0x080fe20000400000 */
[----:B------:R-:W-:Y:S01]  /*15c90*/  FMUL R7, R36, R55 ;  /* 0x0000003724077220 */ /* 0x000fe20000400000 */
[----:B------:R-:W-:-:S02]  /*15ca0*/  IADD3 R0, R3, R72, RZ ;  /* 0x0000004803007210 */ /* 0x000fc40007ffe0ff */
[----:B------:R-:W-:Y:S02]  /*15cb0*/  F2FP.BF16.F32.PACK_AB R4, R163, R4 ;  /* 0x00000004a304723e */ /* 0x000fe400000010ff */
[----:B------:R-:W-:Y:S02]  /*15cc0*/  F2FP.BF16.F32.PACK_AB R5, R45, R5 ;  /* 0x000000052d05723e */ /* 0x000fe400000010ff */
[----:B------:R-:W-:Y:S02]  /*15cd0*/  F2FP.BF16.F32.PACK_AB R6, R152, R6 ;  /* 0x000000069806723e */ /* 0x000fe400000010ff */
[----:B------:R-:W-:Y:S01]  /*15ce0*/  F2FP.BF16.F32.PACK_AB R7, R41, R7 ;  /* 0x000000072907723e */ /* 0x000fe200000010ff */
[-C--:B------:R-:W-:Y:S01]  /*15cf0*/  FMUL R167, R8, R55.reuse ;  /* 0x0000003708a77220 */ /* 0x080fe20000400000 */
[-C--:B------:R-:W-:Y:S01]  /*15d00*/  FMUL R163, R14, R55.reuse ;  /* 0x000000370ea37220 */ /* 0x080fe20000400000 */
[----:B------:R-:W4:Y:S04]  /*15d10*/  LDL.LU R8, [R1+0xe4] ;  /* 0x0000e40001087983 */ /* 0x000f280000300800 */
[----:B------:R1:W-:Y:S01]  /*15d20*/  STSM.16.M88.4 [R0], R4 ;  /* 0x0000000400007844 */ /* 0x0003e20000000200 */
        /* <DEDUP_REMOVED lines=10> */
[----:B-1----:R-:W4:Y:S04]  /*15dd0*/  LDL.LU R7, [R1+0xe0] ;  /* 0x0000e00001077983 */ /* 0x002f280000300800 */
[----:B------:R-:W4:Y:S04]  /*15de0*/  LDL.LU R14, [R1+0xf4] ;  /* 0x0000f400010e7983 */ /* 0x000f280000300800 */
[----:B------:R-:W4:Y:S04]  /*15df0*/  LDL.LU R6, [R1+0xf0] ;  /* 0x0000f00001067983 */ /* 0x000f280000300800 */
[----:B------:R-:W4:Y:S04]  /*15e00*/  LDL.LU R5, [R1+0x104] ;  /* 0x0001040001057983 */ /* 0x000f280000300800 */
[----:B------:R-:W4:Y:S04]  /*15e10*/  LDL.LU R4, [R1+0x100] ;  /* 0x0001000001047983 */ /* 0x000f280000300800 */
[----:B------:R-:W4:Y:S04]  /*15e20*/  LDL.LU R12, [R1+0x114] ;  /* 0x00011400010c7983 */ /* 0x000f280000300800 */
[----:B------:R-:W4:Y:S01]  /*15e30*/  LDL.LU R11, [R1+0x110] ;  /* 0x00011000010b7983 */ /* 0x000f220000300800 */
        /* <DEDUP_REMOVED lines=113> */
[----:B------:R-:W-:Y:S01]  /*16550*/  @!PT LDS RZ, [RZ] ;  /* 0x00000000fffff984 */ /* 0x000fe20000000800 */
[----:B------:R-:W-:Y:S01]  /*16560*/  @!PT LDS RZ, [RZ] ;  /* 0x00000000fffff984 */ /* 0x000fe20000000800 */
[----:B------:R-:W-:Y:S01]  /*16570*/  @!PT LDS RZ, [RZ] ;  /* 0x00000000fffff984 */ /* 0x000fe20000000800 */
[----:B------:R-:W-:Y:S01]  /*16580*/  @!PT LDS RZ, [RZ] ;  /* 0x00000000fffff984 */ /* 0x000fe20000000800 */
[----:B------:R1:W-:Y:S06]  /*16590*/  MEMBAR.ALL.CTA ;  /* 0x0000000000007992 */ /* 0x0003ec0000008000 */
[----:B-1----:R-:W1:Y:S01]  /*165a0*/  FENCE.VIEW.ASYNC.S ;  /* 0x00000000000073c6 */ /* 0x002e620000000000 */
[----:B--2---:R-:W-:-:S03]  /*165b0*/  FMUL R151, R13, R55 ;  /* 0x000000370d977220 */ /* 0x004fc60000400000 */
[----:B------:R-:W2:Y:S01]  /*165c0*/  LDL.LU R13, [R1+0x124] ;  /* 0x00012400010d7983 */ /* 0x000ea20000300800 */
[----:B---3--:R-:W-:-:S03]  /*165d0*/  FMUL R152, R10, R55 ;  /* 0x000000370a987220 */ /* 0x008fc60000400000 */
[----:B------:R-:W3:Y:S01]  /*165e0*/  LDL.LU R10, [R1+0x120] ;  /* 0x00012000010a7983 */ /* 0x000ee20000300800 */
[----:B----4-:R-:W-:-:S03]  /*165f0*/  FMUL R147, R9, R55 ;  /* 0x0000003709937220 */ /* 0x010fc60000400000 */
[----:B------:R-:W4:Y:S01]  /*16600*/  LDL.LU R9, [R1+0x134] ;  /* 0x0001340001097983 */ /* 0x000f220000300800 */
[----:B------:R-:W-:-:S03]  /*16610*/  FMUL R148, R8, R55 ;  /* 0x0000003708947220 */ /* 0x000fc60000400000 */
        /* <DEDUP_REMOVED lines=24> */
[----:B------:R-:W-:Y:S01]  /*167a0*/  BSSY B0, `(.L_x_59) ;  /* 0x00000bf000007945 */ /* 0x000fe20003800000 */
[----:B------:R-:W-:-:S02]  /*167b0*/  F2FP.BF16.F32.PACK_AB R60, R60, R232 ;  /* 0x000000e83c3c723e */ /* 0x000fc400000010ff */
[----:B------:R-:W-:Y:S01]  /*167c0*/  F2FP.BF16.F32.PACK_AB R61, R61, R231 ;  /* 0x000000e73d3d723e */ /* 0x000fe200000010ff */
[-C--:B---3--:R-:W-:Y:S02]  /*167d0*/  FMUL R127, R10, R55.reuse ;  /* 0x000000370a7f7220 */ /* 0x088fe40000400000 */
[----:B------:R-:W3:Y:S01]  /*167e0*/  LDL.LU R10, [R1+0x184] ;  /* 0x00018400010a7983 */ /* 0x000ee20000300800 */
[----:B--2---:R-:W-:-:S03]  /*167f0*/  FMUL R132, R13, R55 ;  /* 0x000000370d847220 */ /* 0x004fc60000400000 */
[----:B------:R-:W2:Y:S01]  /*16800*/  LDL.LU R14, [R1+0x180] ;  /* 0x00018000010e7983 */ /* 0x000ea20000300800 */
[----:B----4-:R-:W-:-:S03]  /*16810*/  FMUL R128, R9, R55 ;  /* 0x0000003709807220 */ /* 0x010fc60000400000 */
[----:B------:R-:W4:Y:S04]  /*16820*/  LDL.LU R13, [R1+0x194] ;  /* 0x00019400010d7983 */ /* 0x000f280000300800 */
[----:B------:R-:W2:Y:S01]  /*16830*/  LDL.LU R9, [R1+0x190] ;  /* 0x0001900001097983 */ /* 0x000ea20000300800 */
[----:B------:R-:W-:-:S03]  /*16840*/  FMUL R123, R8, R55 ;  /* 0x00000037087b7220 */ /* 0x000fc60000400000 */
        /* <DEDUP_REMOVED lines=13> */
[----:B------:R-:W-:Y:S02]  /*16920*/  F2FP.BF16.F32.PACK_AB R62, R62, R230 ;  /* 0x000000e63e3e723e */ /* 0x000fe400000010ff */
[----:B------:R-:W-:Y:S02]  /*16930*/  F2FP.BF16.F32.PACK_AB R63, R63, R229 ;  /* 0x000000e53f3f723e */ /* 0x000fe400000010ff */
[----:B------:R-:W-:Y:S02]  /*16940*/  F2FP.BF16.F32.PACK_AB R56, R56, R228 ;  /* 0x000000e43838723e */ /* 0x000fe400000010ff */
[----:B------:R-:W-:Y:S02]  /*16950*/  F2FP.BF16.F32.PACK_AB R57, R57, R227 ;  /* 0x000000e33939723e */ /* 0x000fe400000010ff */
[----:B------:R-:W-:Y:S02]  /*16960*/  F2FP.BF16.F32.PACK_AB R58, R58, R226 ;  /* 0x000000e23a3a723e */ /* 0x000fe400000010ff */
[----:B------:R-:W-:-:S02]  /*16970*/  F2FP.BF16.F32.PACK_AB R59, R59, R225 ;  /* 0x000000e13b3b723e */ /* 0x000fc400000010ff */
[----:B------:R-:W-:Y:S01]  /*16980*/  IADD3 R72, R72, 0x1000, R3 ;  /* 0x0000100048487810 */ /* 0x000fe20007ffe003 */
[----:B-1----:R-:W-:Y:S01]  /*16990*/  BAR.SYNC.DEFER_BLOCKING 0x1, 0x80 ;  /* 0x0042000000007b1d */ /* 0x002fe20000010000 */
[----:B---3--:R-:W-:-:S05]  /*169a0*/  FMUL R108, R10, R55 ;  /* 0x000000370a6c7220 */ /* 0x008fca0000400000 */
[----:B------:R-:W3:Y:S01]  /*169b0*/  LDL.LU R10, [R1+0x1d4] ;  /* 0x0001d400010a7983 */ /* 0x000ee20000300800 */
[----:B----4-:R-:W-:-:S03]  /*169c0*/  FMUL R104, R13, R55 ;  /* 0x000000370d687220 */ /* 0x010fc60000400000 */
[----:B------:R-:W4:Y:S01]  /*169d0*/  LDL.LU R13, [R1+0x1e4] ;  /* 0x0001e400010d7983 */ /* 0x000f220000300800 */
[----:B--2---:R-:W-:-:S03]  /*169e0*/  FMUL R99, R9, R55 ;  /* 0x0000003709637220 */ /* 0x004fc60000400000 */
[----:B------:R-:W2:Y:S01]  /*169f0*/  LDL.LU R9, [R1+0x1e0] ;  /* 0x0001e00001097983 */ /* 0x000ea20000300800 */
[-C--:B------:R-:W-:Y:S01]  /*16a00*/  FMUL R107, R15, R55.reuse ;  /* 0x000000370f6b7220 */ /* 0x080fe20000400000 */
[-C--:B------:R-:W-:Y:S02]  /*16a10*/  FMUL R100, R8, R55.reuse ;  /* 0x0000003708647220 */ /* 0x080fe40000400000 */
[----:B------:R-:W2:Y:S01]  /*16a20*/  LDL.LU R8, [R1+0x1f4] ;  /* 0x0001f40001087983 */ /* 0x000ea20000300800 */
[-C--:B------:R-:W-:Y:S01]  /*16a30*/  FMUL R95, R7, R55.reuse ;  /* 0x00000037075f7220 */ /* 0x080fe20000400000 */
[-C--:B------:R-:W-:Y:S01]  /*16a40*/  FMUL R96, R6, R55.reuse ;  /* 0x0000003706607220 */ /* 0x080fe20000400000 */
[-C--:B------:R-:W-:Y:S02]  /*16a50*/  FMUL R91, R5, R55.reuse ;  /* 0x00000037055b7220 */ /* 0x080fe40000400000 */
[----:B------:R-:W2:Y:S01]  /*16a60*/  LDL.LU R5, [R1+0x1f0] ;  /* 0x0001f00001057983 */ /* 0x000ea20000300800 */
[----:B------:R-:W-:-:S03]  /*16a70*/  FMUL R92, R4, R55 ;  /* 0x00000037045c7220 */ /* 0x000fc60000400000 */
[----:B------:R-:W2:Y:S04]  /*16a80*/  LDL.LU R4, [R1+0x20c] ;  /* 0x00020c0001047983 */ /* 0x000ea80000300800 */
[----:B------:R-:W2:Y:S01]  /*16a90*/  LDL.LU R6, [R1+0x208] ;  /* 0x0002080001067983 */ /* 0x000ea20000300800 */
[----:B------:R-:W-:-:S03]  /*16aa0*/  FMUL R87, R12, R55 ;  /* 0x000000370c577220 */ /* 0x000fc60000400000 */
[----:B------:R-:W2:Y:S01]  /*16ab0*/  LDL.LU R7, [R1+0x214] ;  /* 0x0002140001077983 */ /* 0x000ea20000300800 */
[----:B------:R-:W-:-:S03]  /*16ac0*/  FMUL R88, R11, R55 ;  /* 0x000000370b587220 */ /* 0x000fc60000400000 */
[----:B------:R-:W2:Y:S04]  /*16ad0*/  LDL.LU R12, [R1+0x210] ;  /* 0x00021000010c7983 */ /* 0x000ea80000300800 */
[----:B------:R-:W2:Y:S04]  /*16ae0*/  LDL.LU R11, [R1+0x21c] ;  /* 0x00021c00010b7983 */ /* 0x000ea80000300800 */
[----:B------:R-:W2:Y:S04]  /*16af0*/  LDL.LU R20, [R1+0x218] ;  /* 0x0002180001147983 */ /* 0x000ea80000300800 */
[----:B------:R-:W2:Y:S01]  /*16b00*/  LDL.LU R18, [R1+0x224] ;  /* 0x0002240001127983 */ /* 0x000ea20000300800 */
[-C--:B------:R-:W-:Y:S01]  /*16b10*/  FMUL R116, R16, R55.reuse ;  /* 0x0000003710747220 */ /* 0x080fe20000400000 */
[----:B---3--:R-:W-:-:S02]  /*16b20*/  FMUL R84, R10, R55 ;  /* 0x000000370a547220 */ /* 0x008fc40000400000 */
[----:B------:R-:W3:Y:S04]  /*16b30*/  LDL.LU R10, [R1+0x14] ;  /* 0x00001400010a7983 */ /* 0x000ee80000300800 */
[----:B------:R-:W3:Y:S04]  /*16b40*/  LDL.LU R15, [R1+0x220] ;  /* 0x00022000010f7983 */ /* 0x000ee80000300800 */
[----:B------:R-:W3:Y:S04]  /*16b50*/  LDL.LU R17, [R1+0x22c] ;  /* 0x00022c0001117983 */ /* 0x000ee80000300800 */
[----:B------:R-:W3:Y:S04]  /*16b60*/  LDL.LU R19, [R1+0x10] ;  /* 0x0000100001137983 */ /* 0x000ee80000300800 */
[----:B------:R-:W3:Y:S01]  /*16b70*/  LDL.LU R16, [R1+0x24] ;  /* 0x0000240001107983 */ /* 0x000ee20000300800 */
[-C--:B----4-:R-:W-:Y:S01]  /*16b80*/  FMUL R80, R13, R55.reuse ;  /* 0x000000370d507220 */ /* 0x090fe20000400000 */
[-C--:B------:R-:W-:Y:S01]  /*16b90*/  FMUL R21, R53, R55.reuse ;  /* 0x0000003735157220 */ /* 0x080fe20000400000 */
[-C--:B------:R-:W-:Y:S01]  /*16ba0*/  FMUL R103, R14, R55.reuse ;  /* 0x000000370e677220 */ /* 0x080fe20000400000 */
[-C--:B--2---:R-:W-:Y:S01]  /*16bb0*/  FMUL R12, R12, R55.reuse ;  /* 0x000000370c0c7220 */ /* 0x084fe20000400000 */
[----:B------:R-:W-:-:S02]  /*16bc0*/  FMUL R13, R11, R55 ;  /* 0x000000370b0d7220 */ /* 0x000fc40000400000 */
[----:B------:R-:W2:Y:S04]  /*16bd0*/  LDL.LU R11, [R1+0x228] ;  /* 0x00022800010b7983 */ /* 0x000ea80000300800 */
[----:B------:R1:W-:Y:S01]  /*16be0*/  STL [R1+0xc], R12 ;  /* 0x00000c0c01007387 */ /* 0x0003e20000100800 */
[-C--:B------:R-:W-:Y:S01]  /*16bf0*/  FMUL R236, R18, R55.reuse ;  /* 0x0000003712ec7220 */ /* 0x080fe20000400000 */
[-C--:B------:R-:W-:Y:S02]  /*16c00*/  FMUL R237, R20, R55.reuse ;  /* 0x0000003714ed7220 */ /* 0x080fe40000400000 */
[----:B-1----:R-:W4:Y:S04]  /*16c10*/  LDL.LU R12, [R1+0x234] ;  /* 0x00023400010c7983 */ /* 0x002f280000300800 */
[----:B------:R1:W-:Y:S04]  /*16c20*/  STL [R1+0x8], R13 ;  /* 0x0000080d01007387 */ /* 0x0003e80000100800 */
[----:B-1----:R-:W4:Y:S04]  /*16c30*/  LDL.LU R13, [R1+0x20] ;  /* 0x00002000010d7983 */ /* 0x002f280000300800 */
[----:B------:R-:W4:Y:S04]  /*16c40*/  LDL.LU R14, [R1+0x2c] ;  /* 0x00002c00010e7983 */ /* 0x000f280000300800 */
[----:B------:R-:W-:Y:S04]  /*16c50*/  STL [R1+0x4], R22 ;  /* 0x0000041601007387 */ /* 0x000fe80000100800 */
[----:B------:R1:W-:Y:S01]  /*16c60*/  STL [R1], R21 ;  /* 0x0000001501007387 */ /* 0x0003e20000100800 */
[----:B---3--:R-:W-:-:S03]  /*16c70*/  FMUL R18, R15, R55 ;  /* 0x000000370f127220 */ /* 0x008fc60000400000 */
[----:B------:R-:W3:Y:S01]  /*16c80*/  LDL.LU R15, [R1+0x230] ;  /* 0x00023000010f7983 */ /* 0x000ee20000300800 */
[----:B------:R-:W-:-:S03]  /*16c90*/  FMUL R20, R17, R55 ;  /* 0x0000003711147220 */ /* 0x000fc60000400000 */
[----:B------:R1:W-:Y:S02]  /*16ca0*/  STL [R1+0x1c], R18 ;  /* 0x00001c1201007387 */ /* 0x0003e40000100800 */
[-C--:B-1----:R-:W-:Y:S02]  /*16cb0*/  FMUL R21, R19, R55.reuse ;  /* 0x0000003713157220 */ /* 0x082fe40000400000 */
[----:B------:R-:W3:Y:S04]  /*16cc0*/  LDL.LU R17, [R1+0x23c] ;  /* 0x00023c0001117983 */ /* 0x000ee80000300800 */
[----:B------:R-:W3:Y:S04]  /*16cd0*/  LDL.LU R18, [R1+0x28] ;  /* 0x0000280001127983 */ /* 0x000ee80000300800 */
[----:B------:R1:W-:Y:S04]  /*16ce0*/  STL [R1+0x18], R20 ;  /* 0x0000181401007387 */ /* 0x0003e80000100800 */
[----:B------:R-:W3:Y:S04]  /*16cf0*/  LDL.LU R19, [R1+0x34] ;  /* 0x0000340001137983 */ /* 0x000ee80000300800 */
[----:B------:R1:W-:Y:S02]  /*16d00*/  STL [R1+0x14], R21 ;  /* 0x0000141501007387 */ /* 0x0003e40000100800 */
[----:B-1----:R-:W-:-:S02]  /*16d10*/  FMUL R20, R16, R55 ;  /* 0x0000003710147220 */ /* 0x002fc40000400000 */
[----:B------:R-:W2:Y:S04]  /*16d20*/  LDL.LU R16, [R1+0x238] ;  /* 0x0002380001107983 */ /* 0x000ea80000300800 */
[----:B------:R-:W3:Y:S04]  /*16d30*/  LDL.LU R21, [R1+0x244] ;  /* 0x0002440001157983 */ /* 0x000ee80000300800 */
[----:B------:R2:W-:Y:S04]  /*16d40*/  STL [R1+0x10], R20 ;  /* 0x0000101401007387 */ /* 0x0005e80000100800 */
[----:B------:R-:W3:Y:S04]  /*16d50*/  LDL.LU R22, [R1+0x30] ;  /* 0x0000300001167983 */ /* 0x000ee80000300800 */
[----:B------:R-:W3:Y:S04]  /*16d60*/  LDL.LU R23, [R1+0x3c] ;  /* 0x00003c0001177983 */ /* 0x000ee80000300800 */
[----:B------:R-:W3:Y:S04]  /*16d70*/  LDL.LU R24, [R1+0x240] ;  /* 0x0002400001187983 */ /* 0x000ee80000300800 */
[----:B------:R-:W3:Y:S04]  /*16d80*/  LDL.LU R25, [R1+0x24c] ;  /* 0x00024c0001197983 */ /* 0x000ee80000300800 */
[----:B------:R-:W3:Y:S04]  /*16d90*/  LDL.LU R26, [R1+0x38] ;  /* 0x00003800011a7983 */ /* 0x000ee80000300800 */
[----:B------:R-:W3:Y:S04]  /*16da0*/  LDL.LU R27, [R1+0x44] ;  /* 0x00004400011b7983 */ /* 0x000ee80000300800 */
[----:B------:R-:W3:Y:S04]  /*16db0*/  LDL.LU R28, [R1+0x248] ;  /* 0x00024800011c7983 */ /* 0x000ee80000300800 */
[----:B------:R-:W3:Y:S01]  /*16dc0*/  LDL.LU R29, [R1+0x254] ;  /* 0x00025400011d7983 */ /* 0x000ee20000300800 */
[----:B------:R-:W-:-:S03]  /*16dd0*/  FMUL R233, R4, R55 ;  /* 0x0000003704e97220 */ /* 0x000fc60000400000 */
[----:B------:R-:W3:Y:S01]  /*16de0*/  LDL.LU R30, [R1+0x40] ;  /* 0x00004000011e7983 */ /* 0x000ee20000300800 */
[----:B------:R-:W-:-:S03]  /*16df0*/  FMUL R4, R35, R55 ;  /* 0x0000003723047220 */ /* 0x000fc60000400000 */
[----:B------:R-:W3:Y:S04]  /*16e00*/  LDL.LU R31, [R1+0x4c] ;  /* 0x00004c00011f7983 */ /* 0x000ee80000300800 */
[----:B------:R-:W3:Y:S04]  /*16e10*/  LDL.LU R32, [R1+0x250] ;  /* 0x0002500001207983 */ /* 0x000ee80000300800 */
[----:B------:R-:W3:Y:S04]  /*16e20*/  LDL.LU R33, [R1+0x25c] ;  /* 0x00025c0001217983 */ /* 0x000ee80000300800 */
[----:B------:R-:W3:Y:S04]  /*16e30*/  LDL.LU R34, [R1+0x48] ;  /* 0x0000480001227983 */ /* 0x000ee80000300800 */
[----:B------:R-:W3:Y:S04]  /*16e40*/  LDL.LU R35, [R1+0x54] ;  /* 0x0000540001237983 */ /* 0x000ee80000300800 */
[----:B------:R-:W3:Y:S04]  /*16e50*/  LDL.LU R36, [R1+0x258] ;  /* 0x0002580001247983 */ /* 0x000ee80000300800 */
[----:B------:R-:W3:Y:S01]  /*16e60*/  LDL.LU R37, [R1+0x264] ;  /* 0x0002640001257983 */ /* 0x000ee20000300800 */
[----:B--2---:R-:W-:-:S03]  /*16e70*/  FMUL R20, R16, R55 ;  /* 0x0000003710147220 */ /* 0x004fc60000400000 */
[----:B------:R-:W2:Y:S01]  /*16e80*/  LDL.LU R16, [R1+0x50] ;  /* 0x0000500001107983 */ /* 0x000ea20000300800 */
[----:B------:R-:W-:-:S03]  /*16e90*/  FMUL R76, R8, R55 ;  /* 0x00000037084c7220 */ /* 0x000fc60000400000 */
[----:B------:R-:W3:Y:S01]  /*16ea0*/  LDL.LU R39, [R1+0x5c] ;  /* 0x00005c0001277983 */ /* 0x000ee20000300800 */
[----:B------:R-:W-:-:S03]  /*16eb0*/  FMUL R8, R43, R55 ;  /* 0x000000372b087220 */ /* 0x000fc60000400000 */
[----:B------:R-:W3:Y:S01]  /*16ec0*/  LDL.LU R40, [R1+0x260] ;  /* 0x0002600001287983 */ /* 0x000ee20000300800 */
[----:B------:R-:W-:-:S03]  /*16ed0*/  FMUL R184, R234, R55 ;  /* 0x00000037eab87220 */ /* 0x000fc60000400000 */
[----:B------:R-:W3:Y:S01]  /*16ee0*/  LDL.LU R41, [R1+0x26c] ;  /* 0x00026c0001297983 */ /* 0x000ee20000300800 */
[----:B------:R-:W-:-:S03]  /*16ef0*/  FMUL R234, R5, R55 ;  /* 0x0000003705ea7220 */ /* 0x000fc60000400000 */
[----:B------:R-:W3:Y:S01]  /*16f00*/  LDL.LU R42, [R1+0x58] ;  /* 0x00005800012a7983 */ /* 0x000ee20000300800 */
[----:B------:R-:W-:-:S03]  /*16f10*/  FMUL R5, R47, R55 ;  /* 0x000000372f057220 */ /* 0x000fc60000400000 */
        /* <DEDUP_REMOVED lines=16> */
[-C--:B------:R-:W-:Y:S01]  /*17020*/  FMUL R6, R6, R55.reuse ;  /* 0x0000003706067220 */ /* 0x080fe20000400000 */
[-C--:B------:R-:W-:Y:S01]  /*17030*/  FMUL R7, R7, R55.reuse ;  /* 0x0000003707077220 */ /* 0x080fe20000400000 */
[-C--:B------:R-:W-:Y:S01]  /*17040*/  FMUL R10, R10, R55.reuse ;  /* 0x000000370a0a7220 */ /* 0x080fe20000400000 */
[-C--:B------:R-:W-:Y:S01]  /*17050*/  FMUL R11, R11, R55.reuse ;  /* 0x000000370b0b7220 */ /* 0x080fe20000400000 */
[-C--:B----4-:R-:W-:Y:S01]  /*17060*/  FMUL R12, R12, R55.reuse ;  /* 0x000000370c0c7220 */ /* 0x090fe20000400000 */
[-C--:B------:R-:W-:Y:S01]  /*17070*/  FMUL R13, R13, R55.reuse ;  /* 0x000000370d0d7220 */ /* 0x080fe20000400000 */
[-C--:B------:R-:W-:Y:S01]  /*17080*/  FMUL R14, R14, R55.reuse ;  /* 0x000000370e0e7220 */ /* 0x080fe20000400000 */
[-C--:B---3--:R-:W-:Y:S01]  /*17090*/  FMUL R15, R15, R55.reuse ;  /* 0x000000370f0f7220 */ /* 0x088fe20000400000 */
        /* <DEDUP_REMOVED lines=36> */
[----:B--2---:R-:W-:-:S02]  /*172e0*/  FMUL R55, R16, R55 ;  /* 0x0000003710377220 */ /* 0x004fc40000400000 */
[----:B------:R1:W5:Y:S01]  /*172f0*/  LDL.LU R16, [R1+0x290] ;  /* 0x0002900001107983 */ /* 0x0003620000300800 */
[----:B------:R-:W-:Y:S05]  /*17300*/  @P1 BRA `(.L_x_60) ;  /* 0x0000000000201947 */ /* 0x000fea0003800000 */
[----:B------:R-:W-:Y:S01]  /*17310*/  R2UR UR40, R2 ;  /* 0x00000000022872ca */ /* 0x000fe200000e0000 */
[----:B------:R-:W-:Y:S01]  /*17320*/  UIADD3 UR4, UP0, UR60, 0x670, URZ ;  /* 0x000006703c047890 */ /* 0x000fe2000ff1e03f */
[----:B------:R-:W-:-:S03]  /*17330*/  UMOV UR41, URZ ;  /* 0x0000003f00297c82 */ /* 0x000fc60008000000 */
[----:B------:R-:W-:-:S08]  /*17340*/  UIADD3.X UR5, URZ, UR61, URZ, UP0, !UPT ;  /* 0x0000003d3f057290 */ /* 0x000fd000087fe43f */
[----:B------:R-:W-:-:S09]  /*17350*/  UIADD3 UR40, UR40, 0x6de00, URZ ;  /* 0x0006de0028287890 */ /* 0x000fd2000fffe03f */
[----:B------:R2:W-:Y:S01]  /*17360*/  UTMASTG.4D [UR40], [UR4] ;  /* 0x00000028040073b5 */ /* 0x0005e20008018000 */
[----:B------:R0:W-:Y:S01]  /*17370*/  UTMACMDFLUSH ;  /* 0x00000000000079b7 */ /* 0x0001e20000000000 */
[----:B--2---:R-:W-:-:S04]  /*17380*/  DEPBAR.LE SB0, 0x1 ;  /* 0x000080400000791a */ /* 0x004fc80000000000 */
.L_x_60:
[----:B------:R-:W-:Y:S05]  /*17390*/  BSYNC B0 ;  /* 0x0000000000007941 */ /* 0x000fea0003800000 */
.L_x_59:
[----:B------:R-:W-:Y:S01]  /*173a0*/  BAR.SYNC.DEFER_BLOCKING 0x1, 0x80 ;  /* 0x0042000000007b1d */ /* 0x000fe20000010000 */
[----:B------:R-:W-:Y:S02]  /*173b0*/  F2FP.BF16.F32.PACK_AB R64, R224, R64 ;  /* 0x00000040e040723e */ /* 0x000fe400000010ff */
[----:B------:R-:W-:Y:S02]  /*173c0*/  F2FP.BF16.F32.PACK_AB R65, R223, R65 ;  /* 0x00000041df41723e */ /* 0x000fe400000010ff */
[----:B------:R-:W-:Y:S01]  /*173d0*/  F2FP.BF16.F32.PACK_AB R66, R222, R66 ;  /* 0x00000042de42723e */ /* 0x000fe200000010ff */
[----:B------:R-:W-:Y:S01]  /*173e0*/  BSSY B0, `(.L_x_61) ;  /* 0x0000018000007945 */ /* 0x000fe20003800000 */
[----:B------:R-:W-:Y:S02]  /*173f0*/  F2FP.BF16.F32.PACK_AB R67, R221, R67 ;  /* 0x00000043dd43723e */ /* 0x000fe400000010ff */
[----:B------:R-:W-:Y:S02]  /*17400*/  F2FP.BF16.F32.PACK_AB R68, R220, R68 ;  /* 0x00000044dc44723e */ /* 0x000fe400000010ff */
[----:B------:R-:W-:-:S02]  /*17410*/  F2FP.BF16.F32.PACK_AB R69, R219, R69 ;  /* 0x00000045db45723e */ /* 0x000fc400000010ff */
[----:B------:R-:W-:Y:S02]  /*17420*/  F2FP.BF16.F32.PACK_AB R70, R218, R70 ;  /* 0x00000046da46723e */ /* 0x000fe400000010ff */
[----:B------:R-:W-:Y:S01]  /*17430*/  F2FP.BF16.F32.PACK_AB R71, R217, R71 ;  /* 0x00000047d947723e */ /* 0x000fe200000010ff */
[----:B------:R2:W-:Y:S04]  /*17440*/  STSM.16.M88.4 [R3+0x1000], R60 ;  /* 0x0010003c03007844 */ /* 0x0005e80000000200 */
[----:B------:R2:W-:Y:S01]  /*17450*/  STSM.16.M88.4 [R72], R56 ;  /* 0x0000003848007844 */ /* 0x0005e20000000200 */
[----:B------:R-:W-:Y:S01]  /*17460*/  @!PT LDS RZ, [RZ] ;  /* 0x00000000fffff984 */ /* 0x000fe20000000800 */
[----:B------:R-:W-:Y:S01]  /*17470*/  @!PT LDS RZ, [RZ] ;  /* 0x00000000fffff984 */ /* 0x000fe20000000800 */
[----:B------:R-:W-:Y:S01]  /*17480*/  @!PT LDS RZ, [RZ] ;  /* 0x00000000fffff984 */ /* 0x000fe20000000800 */
[----:B------:R-:W-:Y:S01]  /*17490*/  @!PT LDS RZ, [RZ] ;  /* 0x00000000fffff984 */ /* 0x000fe20000000800 */
[----:B------:R3:W-:Y:S06]  /*174a0*/  MEMBAR.ALL.CTA ;  /* 0x0000000000007992 */ /* 0x0007ec0000008000 */
[----:B---3--:R-:W3:Y:S02]  /*174b0*/  FENCE.VIEW.ASYNC.S ;  /* 0x00000000000073c6 */ /* 0x008ee40000000000 */
[----:B---3--:R-:W-:Y:S06]  /*174c0*/  BAR.SYNC.DEFER_BLOCKING 0x1, 0x80 ;  /* 0x0042000000007b1d */ /* 0x008fec0000010000 */
[----:B------:R-:W-:Y:S05]  /*174d0*/  @P1 BRA `(.L_x_62) ;  /* 0x0000000000201947 */ /* 0x000fea0003800000 */
[----:B------:R-:W-:Y:S01]  /*174e0*/  R2UR UR40, R2 ;  /* 0x00000000022872ca */ /* 0x000fe200000e0000 */
[----:B------:R-:W-:Y:S01]  /*174f0*/  UIADD3 UR4, UP0, UR60, 0x670, URZ ;  /* 0x000006703c047890 */ /* 0x000fe2000ff1e03f */
[----:B------:R-:W-:-:S03]  /*17500*/  UMOV UR41, 0x20 ;  /* 0x0000002000297882 */ /* 0x000fc60000000000 */
[----:B------:R-:W-:-:S08]  /*17510*/  UIADD3.X UR5, URZ, UR61, URZ, UP0, !UPT ;  /* 0x0000003d3f057290 */ /* 0x000fd000087fe43f */
[----:B------:R-:W-:-:S09]  /*17520*/  UIADD3 UR40, UR40, 0x6ee00, URZ ;  /* 0x0006ee0028287890 */ /* 0x000fd2000fffe03f */
[----:B------:R3:W-:Y:S01]  /*17530*/  UTMASTG.4D [UR40], [UR4] ;  /* 0x00000028040073b5 */ /* 0x0007e20008018000 */
[----:B------:R0:W-:Y:S01]  /*17540*/  UTMACMDFLUSH ;  /* 0x00000000000079b7 */ /* 0x0001e20000000000 */
[----:B---3--:R-:W-:-:S04]  /*17550*/  DEPBAR.LE SB0, 0x1 ;  /* 0x000080400000791a */ /* 0x008fc80000000000 */
.L_x_62:
[----:B------:R-:W-:Y:S05]  /*17560*/  BSYNC B0 ;  /* 0x0000000000007941 */ /* 0x000fea0003800000 */
.L_x_61:
[----:B------:R-:W-:Y:S01]  /*17570*/  BAR.SYNC.DEFER_BLOCKING 0x1, 0x80 ;  /* 0x0042000000007b1d */ /* 0x000fe20000010000 */
[----:B--2---:R-:W-:Y:S02]  /*17580*/  F2FP.BF16.F32.PACK_AB R56, R216, R215 ;  /* 0x000000d7d838723e */ /* 0x004fe400000010ff */
        /* <DEDUP_REMOVED lines=8> */
[----:B------:R2:W-:Y:S04]  /*17610*/  STSM.16.M88.4 [R3], R64 ;  /* 0x0000004003007844 */ /* 0x0005e80000000200 */
        /* <DEDUP_REMOVED lines=17> */
.L_x_64:
[----:B------:R-:W-:Y:S05]  /*17730*/  BSYNC B0 ;  /* 0x0000000000007941 */ /* 0x000fea0003800000 */
.L_x_63:
        /* <DEDUP_REMOVED lines=28> */
.L_x_66:
[----:B------:R-:W-:Y:S05]  /*17900*/  BSYNC B0 ;  /* 0x0000000000007941 */ /* 0x000fea0003800000 */
.L_x_65:
        /* <DEDUP_REMOVED lines=28> */
.L_x_68:
[----:B------:R-:W-:Y:S05]  /*17ad0*/  BSYNC B0 ;  /* 0x0000000000007941 */ /* 0x000fea0003800000 */
.L_x_67:
        /* <DEDUP_REMOVED lines=28> */
.L_x_70:
[----:B------:R-:W-:Y:S05]  /*17ca0*/  BSYNC B0 ;  /* 0x0000000000007941 */ /* 0x000fea0003800000 */
.L_x_69:
        /* <DEDUP_REMOVED lines=28> */
.L_x_72:
[----:B------:R-:W-:Y:S05]  /*17e70*/  BSYNC B0 ;  /* 0x0000000000007941 */ /* 0x000fea0003800000 */
.L_x_71:
        /* <DEDUP_REMOVED lines=28> */
.L_x_74:
[----:B------:R-:W-:Y:S05]  /*18040*/  BSYNC B0 ;  /* 0x0000000000007941 */ /* 0x000fea0003800000 */
.L_x_73:
        /* <DEDUP_REMOVED lines=28> */
.L_x_76:
[----:B------:R-:W-:Y:S05]  /*18210*/  BSYNC B0 ;  /* 0x0000000000007941 */ /* 0x000fea0003800000 */
.L_x_75:
        /* <DEDUP_REMOVED lines=28> */
.L_x_78:
[----:B------:R-:W-:Y:S05]  /*183e0*/  BSYNC B0 ;  /* 0x0000000000007941 */ /* 0x000fea0003800000 */
.L_x_77:
        /* <DEDUP_REMOVED lines=28> */
.L_x_80:
[----:B------:R-:W-:Y:S05]  /*185b0*/  BSYNC B0 ;  /* 0x0000000000007941 */ /* 0x000fea0003800000 */
.L_x_79:
[----:B--2---:R-:W2:Y:S04]  /*185c0*/  LDL.LU R71, [R1+0xc] ;  /* 0x00000c0001477983 */ /* 0x004ea80000300800 */
[----:B------:R-:W2:Y:S04]  /*185d0*/  LDL.LU R70, [R1+0x8] ;  /* 0x0000080001467983 */ /* 0x000ea80000300800 */
[----:B------:R-:W3:Y:S04]  /*185e0*/  LDL.LU R69, [R1+0x4] ;  /* 0x0000040001457983 */ /* 0x000ee80000300800 */
[----:B------:R-:W3:Y:S01]  /*185f0*/  LDL.LU R68, [R1] ;  /* 0x0000000001447983 */ /* 0x000ee20000300800 */
[----:B------:R-:W-:Y:S01]  /*18600*/  BSSY B0, `(.L_x_81) ;  /* 0x000001c000007945 */ /* 0x000fe20003800000 */
[----:B------:R-:W-:Y:S01]  /*18610*/  F2FP.BF16.F32.PACK_AB R64, R234, R233 ;  /* 0x000000e9ea40723e */ /* 0x000fe200000010ff */
[----:B------:R-:W-:Y:S01]  /*18620*/  BAR.SYNC.DEFER_BLOCKING 0x1, 0x80 ;  /* 0x0042000000007b1d */ /* 0x000fe20000010000 */
[----:B------:R-:W-:-:S02]  /*18630*/  F2FP.BF16.F32.PACK_AB R65, R4, R5 ;  /* 0x000000050441723e */ /* 0x000fc400000010ff */
[----:B------:R-:W-:Y:S02]  /*18640*/  F2FP.BF16.F32.PACK_AB R66, R6, R7 ;  /* 0x000000070642723e */ /* 0x000fe400000010ff */
[----:B------:R-:W-:Y:S02]  /*18650*/  F2FP.BF16.F32.PACK_AB R67, R8, R9 ;  /* 0x000000090843723e */ /* 0x000fe400000010ff */
        /* <DEDUP_REMOVED lines=9> */
[----:B-1----:R-:W1:Y:S02]  /*186f0*/  FENCE.VIEW.ASYNC.S ;  /* 0x00000000000073c6 */ /* 0x002e640000000000 */
[----:B-1----:R-:W-:Y:S01]  /*18700*/  BAR.SYNC.DEFER_BLOCKING 0x1, 0x80 ;  /* 0x0042000000007b1d */ /* 0x002fe20000010000 */
[----:B--2---:R-:W-:-:S02]  /*18710*/  F2FP.BF16.F32.PACK_AB R232, R71, R70 ;  /* 0x0000004647e8723e */ /* 0x004fc400000010ff */
[----:B---3--:R-:W-:-:S03]  /*18720*/  F2FP.BF16.F32.PACK_AB R233, R69, R68 ;  /* 0x0000004445e9723e */ /* 0x008fc600000010ff */
[----:B----4-:R-:W-:Y:S05]  /*18730*/  @P1 BRA `(.L_x_82) ;  /* 0x0000000000201947 */ /* 0x010fea0003800000 */
[----:B------:R-:W-:Y:S01]  /*18740*/  R2UR UR40, R2 ;  /* 0x00000000022872ca */ /* 0x000fe200000e0000 */
[----:B------:R-:W-:Y:S01]  /*18750*/  UIADD3 UR4, UP0, UR60, 0x670, URZ ;  /* 0x000006703c047890 */ /* 0x000fe2000ff1e03f */
[----:B------:R-:W-:-:S03]  /*18760*/  UMOV UR41, 0x160 ;  /* 0x0000016000297882 */ /* 0x000fc60000000000 */
[----:B------:R-:W-:-:S08]  /*18770*/  UIADD3.X UR5, URZ, UR61, URZ, UP0, !UPT ;  /* 0x0000003d3f057290 */ /* 0x000fd000087fe43f */
[----:B------:R-:W-:-:S09]  /*18780*/  UIADD3 UR40, UR40, 0x6ee00, URZ ;  /* 0x0006ee0028287890 */ /* 0x000fd2000fffe03f */
[----:B------:R1:W-:Y:S01]  /*18790*/  UTMASTG.4D [UR40], [UR4] ;  /* 0x00000028040073b5 */ /* 0x0003e20008018000 */
[----:B------:R0:W-:Y:S01]  /*187a0*/  UTMACMDFLUSH ;  /* 0x00000000000079b7 */ /* 0x0001e20000000000 */
[----:B-1----:R-:W-:-:S04]  /*187b0*/  DEPBAR.LE SB0, 0x1 ;  /* 0x000080400000791a */ /* 0x002fc80000000000 */
.L_x_82:
[----:B------:R-:W-:Y:S05]  /*187c0*/  BSYNC B0 ;  /* 0x0000000000007941 */ /* 0x000fea0003800000 */
.L_x_81:
[----:B------:R-:W2:Y:S04]  /*187d0*/  LDL.LU R7, [R1+0x1c] ;  /* 0x00001c0001077983 */ /* 0x000ea80000300800 */
[----:B------:R-:W2:Y:S04]  /*187e0*/  LDL.LU R4, [R1+0x18] ;  /* 0x0000180001047983 */ /* 0x000ea80000300800 */
[----:B------:R-:W3:Y:S04]  /*187f0*/  LDL.LU R6, [R1+0x14] ;  /* 0x0000140001067983 */ /* 0x000ee80000300800 */
[----:B------:R-:W3:Y:S01]  /*18800*/  LDL.LU R5, [R1+0x10] ;  /* 0x0000100001057983 */ /* 0x000ee20000300800 */
[----:B------:R-:W-:Y:S01]  /*18810*/  BSSY B0, `(.L_x_83) ;  /* 0x000001c000007945 */ /* 0x000fe20003800000 */
[----:B------:R-:W-:Y:S01]  /*18820*/  F2FP.BF16.F32.PACK_AB R8, R15, R17 ;  /* 0x000000110f08723e */ /* 0x000fe200000010ff */
[----:B------:R-:W-:Y:S01]  /*18830*/  BAR.SYNC.DEFER_BLOCKING 0x1, 0x80 ;  /* 0x0042000000007b1d */ /* 0x000fe20000010000 */
[----:B------:R-:W-:-:S02]  /*18840*/  F2FP.BF16.F32.PACK_AB R9, R18, R19 ;  /* 0x000000131209723e */ /* 0x000fc400000010ff */
[----:B------:R-:W-:-:S03]  /*18850*/  F2FP.BF16.F32.PACK_AB R10, R20, R21 ;  /* 0x00000015140a723e */ /* 0x000fc600000010ff */
[----:B------:R1:W-:Y:S04]  /*18860*/  STSM.16.M88.4 [R3], R64 ;  /* 0x0000004003007844 */ /* 0x0003e80000000200 */
[----:B------:R1:W-:Y:S01]  /*18870*/  STSM.16.M88.4 [R0], R232 ;  /* 0x000000e800007844 */ /* 0x0003e20000000200 */
[----:B------:R-:W-:Y:S01]  /*18880*/  @!PT LDS RZ, [RZ] ;  /* 0x00000000fffff984 */ /* 0x000fe20000000800 */
[----:B------:R-:W-:Y:S01]  /*18890*/  @!PT LDS RZ, [RZ] ;  /* 0x00000000fffff984 */ /* 0x000fe20000000800 */
[----:B------:R-:W-:Y:S01]  /*188a0*/  @!PT LDS RZ, [RZ] ;  /* 0x00000000fffff984 */ /* 0x000fe20000000800 */
[----:B------:R-:W-:Y:S01]  /*188b0*/  @!PT LDS RZ, [RZ] ;  /* 0x00000000fffff984 */ /* 0x000fe20000000800 */
[----:B------:R4:W-:Y:S06]  /*188c0*/  MEMBAR.ALL.CTA ;  /* 0x0000000000007992 */ /* 0x0009ec0000008000 */
[----:B----4-:R-:W4:Y:S02]  /*188d0*/  FENCE.VIEW.ASYNC.S ;  /* 0x00000000000073c6 */ /* 0x010f240000000000 */
[----:B----4-:R-:W-:Y:S01]  /*188e0*/  BAR.SYNC.DEFER_BLOCKING 0x1, 0x80 ;  /* 0x0042000000007b1d */ /* 0x010fe20000010000 */
[----:B--2---:R-:W-:-:S02]  /*188f0*/  F2FP.BF16.F32.PACK_AB R4, R7, R4 ;  /* 0x000000040704723e */ /* 0x004fc400000010ff */
[----:B------:R-:W-:Y:S02]  /*18900*/  F2FP.BF16.F32.PACK_AB R7, R13, R14 ;  /* 0x0000000e0d07723e */ /* 0x000fe400000010ff */
[----:B---3--:R-:W-:Y:S02]  /*18910*/  F2FP.BF16.F32.PACK_AB R5, R6, R5 ;  /* 0x000000050605723e */ /* 0x008fe400000010ff */
[----:B------:R-:W-:Y:S02]  /*18920*/  F2FP.BF16.F32.PACK_AB R6, R11, R12 ;  /* 0x0000000c0b06723e */ /* 0x000fe400000010ff */
[----:B------:R-:W-:Y:S01]  /*18930*/  F2FP.BF16.F32.PACK_AB R11, R22, R23 ;  /* 0x00000017160b723e */ /* 0x000fe200000010ff */
[----:B-1----:R-:W-:Y:S06]  /*18940*/  @P1 BRA `(.L_x_84) ;  /* 0x0000000000201947 */ /* 0x002fec0003800000 */
        /* <DEDUP_REMOVED lines=8> */
.L_x_84:
[----:B------:R-:W-:Y:S05]  /*189d0*/  BSYNC B0 ;  /* 0x0000000000007941 */ /* 0x000fea0003800000 */
.L_x_83:
        /* <DEDUP_REMOVED lines=17> */
[----:B--2---:R-:W2:Y:S02]  /*18af0*/  FENCE.VIEW.ASYNC.S ;  /* 0x00000000000073c6 */ /* 0x004ea40000000000 */
[----:B--2---:R-:W-:Y:S06]  /*18b00*/  BAR.SYNC.DEFER_BLOCKING 0x1, 0x80 ;  /* 0x0042000000007b1d */ /* 0x004fec0000010000 */
        /* <DEDUP_REMOVED lines=8> */
[----:B--2---:R-:W-:-:S04]  /*18b90*/  DEPBAR.LE SB0, 0x1 ;  /* 0x000080400000791a */ /* 0x004fc80000000000 */
.L_x_86:
[----:B------:R-:W-:Y:S05]  /*18ba0*/  BSYNC B0 ;  /* 0x0000000000007941 */ /* 0x000fea0003800000 */
.L_x_85:
        /* <DEDUP_REMOVED lines=28> */
.L_x_88:
[----:B------:R-:W-:Y:S05]  /*18d70*/  BSYNC B0 ;  /* 0x0000000000007941 */ /* 0x000fea0003800000 */
.L_x_87:
[----:B------:R-:W-:Y:S06]  /*18d80*/  BAR.SYNC.DEFER_BLOCKING 0x1, 0x80 ;  /* 0x0042000000007b1d */ /* 0x000fec0000010000 */
[----:B------:R-:W-:Y:S01]  /*18d90*/  BSSY B0, `(.L_x_89) ;  /* 0x0000012000007945 */ /* 0x000fe20003800000 */
[----:B------:R3:W-:Y:S04]  /*18da0*/  STSM.16.M88.4 [R3+0x1000], R40 ;  /* 0x0010002803007844 */ /* 0x0007e80000000200 */
[----:B------:R3:W-:Y:S01]  /*18db0*/  STSM.16.M88.4 [R72], R48 ;  /* 0x0000003048007844 */ /* 0x0007e20000000200 */
[----:B------:R-:W-:Y:S01]  /*18dc0*/  @!PT LDS RZ, [RZ] ;  /* 0x00000000fffff984 */ /* 0x000fe20000000800 */
[----:B------:R-:W-:Y:S01]  /*18dd0*/  @!PT LDS RZ, [RZ] ;  /* 0x00000000fffff984 */ /* 0x000fe20000000800 */
[----:B------:R-:W-:Y:S01]  /*18de0*/  @!PT LDS RZ, [RZ] ;  /* 0x00000000fffff984 */ /* 0x000fe20000000800 */
[----:B------:R-:W-:Y:S01]  /*18df0*/  @!PT LDS RZ, [RZ] ;  /* 0x00000000fffff984 */ /* 0x000fe20000000800 */
[----:B------:R4:W-:Y:S06]  /*18e00*/  MEMBAR.ALL.CTA ;  /* 0x0000000000007992 */ /* 0x0009ec0000008000 */
[----:B----4-:R-:W4:Y:S02]  /*18e10*/  FENCE.VIEW.ASYNC.S ;  /* 0x00000000000073c6 */ /* 0x010f240000000000 */
[----:B----4-:R-:W-:Y:S06]  /*18e20*/  BAR.SYNC.DEFER_BLOCKING 0x1, 0x80 ;  /* 0x0042000000007b1d */ /* 0x010fec0000010000 */
[----:B------:R-:W-:Y:S05]  /*18e30*/  @P1 BRA `(.L_x_90) ;  /* 0x00000000001c1947 */ /* 0x000fea0003800000 */
[----:B------:R-:W-:Y:S01]  /*18e40*/  R2UR UR40, R2 ;  /* 0x00000000022872ca */ /* 0x000fe200000e0000 */
[----:B------:R-:W-:Y:S01]  /*18e50*/  UIADD3 UR4, UP0, UR60, 0x670, URZ ;  /* 0x000006703c047890 */ /* 0x000fe2000ff1e03f */
[----:B------:R-:W-:-:S03]  /*18e60*/  UMOV UR41, 0x1e0 ;  /* 0x000001e000297882 */ /* 0x000fc60000000000 */
[----:B------:R-:W-:-:S08]  /*18e70*/  UIADD3.X UR5, URZ, UR61, URZ, UP0, !UPT ;  /* 0x0000003d3f057290 */ /* 0x000fd000087fe43f */
[----:B------:R-:W-:-:S09]  /*18e80*/  UIADD3 UR40, UR40, 0x6ee00, URZ ;  /* 0x0006ee0028287890 */ /* 0x000fd2000fffe03f */
[----:B------:R4:W-:Y:S02]  /*18e90*/  UTMASTG.4D [UR40], [UR4] ;  /* 0x00000028040073b5 */ /* 0x0009e40008018000 */
[----:B----4-:R0:W-:Y:S02]  /*18ea0*/  UTMACMDFLUSH ;  /* 0x00000000000079b7 */ /* 0x0101e40000000000 */
.L_x_90:
[----:B------:R-:W-:Y:S05]  /*18eb0*/  BSYNC B0 ;  /* 0x0000000000007941 */ /* 0x000fea0003800000 */
.L_x_89:
[----:B-123--:R-:W2:Y:S01]  /*18ec0*/  LDL.LU R3, [R1+0x200] ;  /* 0x0002000001037983 */ /* 0x00eea20000300800 */
[----:B------:R-:W-:Y:S01]  /*18ed0*/  ULEA UR4, UR45, 0xfffffff8, 0x3 ;  /* 0xfffffff82d047891 */ /* 0x000fe2000f8e183f */
[----:B------:R-:W1:Y:S01]  /*18ee0*/  S2UR UR6, SR_CgaCtaId ;  /* 0x00000000000679c3 */ /* 0x000e620000008800 */
[----:B------:R-:W-:Y:S01]  /*18ef0*/  UMOV UR5, 0x400 ;  /* 0x0000040000057882 */ /* 0x000fe20000000000 */
[----:B------:R-:W3:Y:S01]  /*18f00*/  LDL.LU R2, [R1+0x204] ;  /* 0x0002040001027983 */ /* 0x000ee20000300800 */
[----:B------:R-:W-:Y:S01]  /*18f10*/  ULOP3.LUT UR4, UR4, 0x8, URZ, 0xc0, !UPT ;  /* 0x0000000804047892 */ /* 0x000fe2000f8ec03f */
[----:B------:R-:W-:-:S04]  /*18f20*/  DEPBAR.LE SB0, 0x0 ;  /* 0x000080000000791a */ /* 0x000fc80000000000 */
[----:B------:R-:W-:-:S06]  /*18f30*/  ULOP3.LUT UR4, UR4, 0x18, URZ, 0x3c, !UPT ;  /* 0x0000001804047892 */ /* 0x000fcc000f8e3c3f */
[----:B------:R-:W-:Y:S01]  /*18f40*/  MOV R0, UR4 ;  /* 0x0000000400007c02 */ /* 0x000fe20008000f00 */
[----:B------:R-:W-:Y:S01]  /*18f50*/  ULDC UR4, c[0x0][0xc] ;  /* 0x0000030000047ab9 */ /* 0x000fe20000000800 */
[----:B-1----:R-:W-:-:S09]  /*18f60*/  ULEA UR5, UR6, UR5, 0x18 ;  /* 0x0000000506057291 */ /* 0x002fd2000f8ec03f */
[----:B------:R4:W-:Y:S01]  /*18f70*/  SYNCS.ARRIVE.TRANS64.A1T0 RZ, [R0+UR5+0x74490], RZ ;  /* 0x074490ff00ff79a7 */ /* 0x0009e20008100005 */
[----:B--2---:R-:W-:Y:S01]  /*18f80*/  VIADD R3, R3, UR4 ;  /* 0x0000000403037c36 */ /* 0x004fe20008000000 */
[----:B------:R-:W-:Y:S01]  /*18f90*/  ULDC UR4, c[0x0][0xa00] ;  /* 0x0002800000047ab9 */ /* 0x000fe20000000800 */
[----:B---3--:R-:W-:-:S03]  /*18fa0*/  LOP3.LUT R2, R2, 0x1, RZ, 0x3c, !PT ;  /* 0x0000000102027812 */ /* 0x008fc600078e3cff */
[----:B------:R4:W-:Y:S01]  /*18fb0*/  STL [R1+0x200], R3 ;  /* 0x0002000301007387 */ /* 0x0009e20000100800 */
[----:B------:R-:W-:-:S03]  /*18fc0*/  ISETP.GE.AND P0, PT, R3, UR4, PT ;  /* 0x0000000403007c0c */ /* 0x000fc6000bf06270 */
[----:B------:R4:W-:Y:S10]  /*18fd0*/  STL [R1+0x204], R2 ;  /* 0x0002040201007387 */ /* 0x0009f40000100800 */
[----:B----4-:R-:W-:Y:S05]  /*18fe0*/  @!P0 BRA `(.L_x_91) ;  /* 0xfffffe7c00248947 */ /* 0x010fea000383ffff */
[----:B------:R-:W-:Y:S05]  /*18ff0*/  EXIT ;  /* 0x000000000000794d */ /* 0x000fea0003800000 */
.L_x_6:
[----:B------:R-:W-:-:S08]  /*19000*/  NOP ;  /* 0x0000000000007918 */ /* 0x000fd00000000000 */
[----:B------:R-:W2:-:S00]  /*19010*/  USETMAXREG.DEALLOC.CTAPOOL 0x18 ;  /* 0x00000018000079c8 */ /* 0x000e8000080e0500 */
[----:B------:R-:W-:-:S13]  /*19020*/  PLOP3.LUT P3, PT, PT, PT, UP0, 0x80, 0x0 ;  /* 0x000000000000781c */ /* 0x000fda0003f6f008 */
[----:B--2---:R-:W-:Y:S05]  /*19030*/  @!P3 BRA `(.L_x_92) ;  /* 0x0000000c0070b947 */ /* 0x004fea0003800000 */
[----:B------:R-:W-:-:S13]  /*19040*/  PLOP3.LUT P2, PT, PT, PT, UP1, 0x80, 0x0 ;  /* 0x000000000000781c */ /* 0x000fda0003f4f018 */
[----:B-1----:R-:W-:Y:S05]  /*19050*/  @P2 EXIT ;  /* 0x000000000000294d */ /* 0x002fea0003800000 */
[----:B------:R-:W2:Y:S01]  /*19060*/  LDL R0, [R1+0x200] ;  /* 0x0002000001007983 */ /* 0x000ea20000100800 */
[----:B------:R-:W-:Y:S02]  /*19070*/  ULDC UR4, c[0x0][0xa00] ;  /* 0x0002800000047ab9 */ /* 0x000fe40000000800 */
[----:B--2---:R-:W-:-:S13]  /*19080*/  ISETP.GE.AND P2, PT, R0, UR4, PT ;  /* 0x0000000400007c0c */ /* 0x004fda000bf46270 */
[----:B------:R-:W-:Y:S05]  /*19090*/  @P2 EXIT ;  /* 0x000000000000294d */ /* 0x000fea0003800000 */
[----:B------:R-:W1:Y:S01]  /*190a0*/  S2R R0, SR_TID.X ;  /* 0x0000000000007919 */ /* 0x000e620000002100 */
[----:B------:R-:W-:Y:S01]  /*190b0*/  BSSY B0, `(.L_x_93) ;  /* 0x00000d3000007945 */ /* 0x000fe20003800000 */
[----:B------:R-:W-:Y:S01]  /*190c0*/  MOV R4, 0x1 ;  /* 0x0000000100047802 */ /* 0x000fe20000000f00 */
[----:B------:R-:W-:Y:S01]  /*190d0*/  ULOP3.LUT UR23, UR47, 0x2, URZ, 0xfc, !UPT ;  /* 0x000000022f177892 */ /* 0x000fe2000f8efc3f */
[----:B------:R-:W-:Y:S01]  /*190e0*/  MOV R5, 0x1 ;  /* 0x0000000100057802 */ /* 0x000fe20000000f00 */
[----:B------:R-:W-:Y:S01]  /*190f0*/  ULDC UR26, c[0x0][0xc] ;  /* 0x00000300001a7ab9 */ /* 0x000fe20000000800 */
[----:B------:R-:W-:Y:S01]  /*19100*/  ULDC.64 UR24, c[0x0][0x198] ;  /* 0x0000660000187ab9 */ /* 0x000fe20000000a00 */
[----:B------:R-:W-:Y:S01]  /*19110*/  ULDC UR27, c[0x0][0xa00] ;  /* 0x00028000001b7ab9 */ /* 0x000fe20000000800 */
[----:B-1----:R-:W-:Y:S02]  /*19120*/  LOP3.LUT P2, RZ, R0, 0x1f, RZ, 0xc0, !PT ;  /* 0x0000001f00ff7812 */ /* 0x002fe4000784c0ff */
[----:B------:R-:W-:-:S02]  /*19130*/  MOV R0, RZ ;  /* 0x000000ff00007202 */ /* 0x000fc40000000f00 */
[----:B------:R-:W-:-:S13]  /*19140*/  PLOP3.LUT P0, PT, P2, P0, PT, 0x2a, 0x0 ;  /* 0x000000000000781c */ /* 0x000fda0001700572 */
.L_x_108:
[----:B------:R-:W2:Y:S01]  /*19150*/  LDL R16, [R1+0x200] ;  /* 0x0002000001107983 */ /* 0x000ea20000100800 */
[----:B------:R-:W1:Y:S01]  /*19160*/  LDC R6, c[0x0][0xa04] ;  /* 0x00028100ff067b82 */ /* 0x000e620000000800 */
[----:B------:R-:W-:-:S07]  /*19170*/  UMOV UR4, 0xffffffff ;  /* 0xffffffff00047882 */ /* 0x000fce0000000000 */
[----:B------:R-:W3:Y:S08]  /*19180*/  LDC R10, c[0x0][0xa10] ;  /* 0x00028400ff0a7b82 */ /* 0x000ef00000000800 */
[----:B------:R-:W4:Y:S01]  /*19190*/  LDC R13, c[0x0][0xa1c] ;  /* 0x00028700ff0d7b82 */ /* 0x000f220000000800 */
[----:B-1----:R-:W-:Y:S02]  /*191a0*/  ISETP.NE.AND P2, PT, R6, 0x1, PT ;  /* 0x000000010600780c */ /* 0x002fe40003f45270 */
[----:B---3--:R-:W-:-:S11]  /*191b0*/  ISETP.NE.AND P3, PT, R10, 0x1, PT ;  /* 0x000000010a00780c */ /* 0x008fd60003f65270 */
[----:B------:R-:W2:Y:S01]  /*191c0*/  @P2 LDC.64 R8, c[0x0][0xa08] ;  /* 0x00028200ff082b82 */ /* 0x000ea20000000a00 */
[----:B----4-:R-:W-:-:S07]  /*191d0*/  ISETP.NE.AND P4, PT, R13, 0x1, PT ;  /* 0x000000010d00780c */ /* 0x010fce0003f85270 */
[----:B------:R-:W1:Y:S08]  /*191e0*/  @P3 LDC R12, c[0x0][0xa14] ;  /* 0x00028500ff0c3b82 */ /* 0x000e700000000800 */
[----:B------:R-:W3:Y:S08]  /*191f0*/  @P3 LDC R11, c[0x0][0xa18] ;  /* 0x00028600ff0b3b82 */ /* 0x000ef00000000800 */
[----:B------:R-:W4:Y:S01]  /*19200*/  @P4 LDC.64 R2, c[0x0][0xa20] ;  /* 0x00028800ff024b82 */ /* 0x000f220000000a00 */
[----:B--2---:R-:W-:-:S04]  /*19210*/  @P2 IMAD.HI.U32 R8, R16, R8, RZ ;  /* 0x0000000810082227 */ /* 0x004fc800078e00ff */
[----:B------:R-:W-:Y:S01]  /*19220*/  IMAD.MOV.U32 R7, RZ, RZ, R16 ;  /* 0x000000ffff077224 */ /* 0x000fe200078e0010 */
[----:B------:R-:W-:-:S04]  /*19230*/  @P2 SHF.R.U32.HI R7, RZ, R9, R8 ;  /* 0x00000009ff072219 */ /* 0x000fc80000011608 */
[----:B------:R-:W-:Y:S01]  /*19240*/  MOV R9, R7 ;  /* 0x0000000700097202 */ /* 0x000fe20000000f00 */
[----:B-1----:R-:W-:-:S05]  /*19250*/  @P3 IMAD.HI.U32 R8, R7, R12, RZ ;  /* 0x0000000c07083227 */ /* 0x002fca00078e00ff */
[----:B---3--:R-:W-:-:S05]  /*19260*/  @P3 SHF.R.U32.HI R9, RZ, R11, R8 ;  /* 0x0000000bff093219 */ /* 0x008fca0000011608 */
[----:B----4-:R-:W-:Y:S01]  /*19270*/  @P4 IMAD.HI.U32 R8, R9, R2, RZ ;  /* 0x0000000209084227 */ /* 0x010fe200078e00ff */
[----:B------:R-:W-:-:S04]  /*19280*/  MOV R2, R9 ;  /* 0x0000000900027202 */ /* 0x000fc80000000f00 */
[----:B------:R-:W-:Y:S01]  /*19290*/  @P4 SHF.R.U32.HI R2, RZ, R3, R8 ;  /* 0x00000003ff024219 */ /* 0x000fe20000011608 */
[----:B------:R-:W-:-:S03]  /*192a0*/  IMAD.MOV R3, RZ, RZ, -R9 ;  /* 0x000000ffff037224 */ /* 0x000fc600078e0a09 */
[----:B------:R-:W-:Y:S01]  /*192b0*/  IADD3 R2, -R2, RZ, RZ ;  /* 0x000000ff02027210 */ /* 0x000fe20007ffe1ff */
[----:B------:R-:W-:-:S04]  /*192c0*/  IMAD R10, R10, R3, R7 ;  /* 0x000000030a0a7224 */ /* 0x000fc800078e0207 */
[----:B------:R-:W-:Y:S01]  /*192d0*/  IMAD R2, R13, R2, R9 ;  /* 0x000000020d027224 */ /* 0x000fe200078e0209 */
[----:B------:R-:W-:Y:S06]  /*192e0*/  BRA.DIV UR4, `(.L_x_94) ;  /* 0x0000002604587947 */ /* 0x000fec000b800000 */
[----:B------:R-:W-:-:S13]  /*192f0*/  ELECT P6, URZ, PT ;  /* 0x00000000003f782f */ /* 0x000fda00038c0000 */
.L_x_145:
[----:B------:R-:W-:Y:S01]  /*19300*/  IADD3 R3, -R7, RZ, RZ ;  /* 0x000000ff07037210 */ /* 0x000fe20007ffe1ff */
[----:B------:R-:W-:Y:S04]  /*19310*/  BSSY B1, `(.L_x_95) ;  /* 0x000004e000017945 */ /* 0x000fe80003800000 */
[----:B------:R-:W-:Y:S01]  /*19320*/  IMAD R3, R6, R3, R16 ;  /* 0x0000000306037224 */ /* 0x000fe200078e0210 */
[----:B------:R-:W-:-:S04]  /*19330*/  MOV R6, RZ ;  /* 0x000000ff00067202 */ /* 0x000fc80000000f00 */
[----:B------:R-:W-:Y:S01]  /*19340*/  SHF.L.U32 R3, R3, 0x7, RZ ;  /* 0x0000000703037819 */ /* 0x000fe200000006ff */
[----:B------:R-:W-:Y:S06]  /*19350*/  @!P6 BRA `(.L_x_96) ;  /* 0x000000040024e947 */ /* 0x000fec0003800000 */
[----:B------:R-:W1:Y:S01]  /*19360*/  S2R R7, SR_CgaCtaId ;  /* 0x0000000000077919 */ /* 0x000e620000008800 */
[----:B------:R-:W-:-:S04]  /*19370*/  MOV R6, 0x400 ;  /* 0x0000040000067802 */ /* 0x000fc80000000f00 */
[----:B-1----:R-:W-:Y:S02]  /*19380*/  LEA R9, R7, R6, 0x18 ;  /* 0x0000000607097211 */ /* 0x002fe400078ec0ff */
[----:B------:R-:W-:-:S03]  /*19390*/  SHF.L.U32 R6, R5, 0x1f, RZ ;  /* 0x0000001f05067819 */ /* 0x000fc600000006ff */
[----:B------:R-:W-:-:S04]  /*193a0*/  IMAD R7, R0, 0x8, R9 ;  /* 0x0000000800077824 */ /* 0x000fc800078e0209 */
[----:B------:R-:W1:Y:S02]  /*193b0*/  SYNCS.PHASECHK.TRANS64.TRYWAIT P2, [R7+URZ+0x74460], R6 ;  /* 0x07446006070075a7 */ /* 0x000e64000804017f */
[----:B-1----:R-:W-:Y:S05]  /*193c0*/  @!P2 BRA `(.L_x_97) ;  /* 0x000000240040a947 */ /* 0x002fea0003800000 */
.L_x_146:
[----:B------:R-:W-:Y:S01]  /*193d0*/  UPRMT UR4, UR23, 0x9910, URZ ;  /* 0x0000991017047896 */ /* 0x000fe2000800003f */
[----:B-1----:R-:W-:-:S03]  /*193e0*/  @P1 MOV R6, 0x10000 ;  /* 0x0001000000061802 */ /* 0x002fc60000000f00 */
[----:B------:R-:W-:Y:S01]  /*193f0*/  UISETP.NE.AND UP0, UPT, UR4, 0x2, UPT ;  /* 0x000000020400788c */ /* 0x000fe2000bf05270 */
[----:B------:R1:W-:Y:S05]  /*19400*/  @P1 SYNCS.ARRIVE.TRANS64 RZ, [R7+URZ+0x74450], R6 ;  /* 0x0744500607ff19a7 */ /* 0x0003ea000800003f */
[----:B------:R-:W-:-:S13]  /*19410*/  PLOP3.LUT P2, PT, PT, PT, UP0, 0x80, 0x0 ;  /* 0x000000000000781c */ /* 0x000fda0003f4f008 */
[----:B-1----:R-:W-:Y:S05]  /*19420*/  @P2 BRA `(.L_x_98) ;  /* 0x0000000000042947 */ /* 0x002fea0003800000 */
[----:B------:R-:W-:Y:S01]  /*19430*/  BPT.TRAP 0x1 ;  /* 0x000000040000795c */ /* 0x000fe20000300000 */
.L_x_98:
[----:B------:R-:W-:Y:S05]  /*19440*/  @P0 BRA `(.L_x_99) ;  /* 0x0000000000040947 */ /* 0x000fea0003800000 */
[----:B------:R-:W-:Y:S01]  /*19450*/  BPT.TRAP 0x1 ;  /* 0x000000040000795c */ /* 0x000fe20000300000 */
.L_x_99:
[----:B------:R-:W-:Y:S01]  /*19460*/  R2UR UR5, R9 ;  /* 0x00000000090572ca */ /* 0x000fe200000e0000 */
[----:B------:R-:W-:Y:S01]  /*19470*/  UIADD3 UR4, UP0, UR24, 0xf0, URZ ;  /* 0x000000f018047890 */ /* 0x000fe2000ff1e03f */
[----:B------:R-:W-:Y:S01]  /*19480*/  R2UR UR14, R0 ;  /* 0x00000000000e72ca */ /* 0x000fe200000e0000 */
[----:B------:R-:W-:Y:S01]  /*19490*/  UMOV UR10, URZ ;  /* 0x0000003f000a7c82 */ /* 0x000fe20008000000 */
[----:B------:R-:W-:Y:S01]  /*194a0*/  R2UR UR9, R7 ;  /* 0x00000000070972ca */ /* 0x000fe200000e0000 */
[----:B------:R-:W-:Y:S01]  /*194b0*/  UMOV UR6, 0x0 ;  /* 0x0000000000067882 */ /* 0x000fe20000000000 */
[----:B------:R-:W-:Y:S01]  /*194c0*/  R2UR UR11, R3 ;  /* 0x00000000030b72ca */ /* 0x000fe200000e0000 */
[----:B------:R-:W-:Y:S01]  /*194d0*/  UMOV UR7, 0x10000000 ;  /* 0x1000000000077882 */ /* 0x000fe20000000000 */
[----:B------:R-:W-:Y:S01]  /*194e0*/  R2UR UR12, R10 ;  /* 0x000000000a0c72ca */ /* 0x000fe200000e0000 */
[----:B------:R-:W-:Y:S01]  /*194f0*/  UMOV UR16, 0x40 ;  /* 0x0000004000107882 */ /* 0x000fe20000000000 */
[----:B------:R-:W-:Y:S01]  /*19500*/  R2UR UR13, R2 ;  /* 0x00000000020d72ca */ /* 0x000fe200000e0000 */
[----:B------:R-:W-:Y:S01]  /*19510*/  UMOV UR18, 0x80 ;  /* 0x0000008000127882 */ /* 0x000fe20000000000 */
[----:B------:R-:W-:Y:S01]  /*19520*/  UMOV UR20, 0xc0 ;  /* 0x000000c000147882 */ /* 0x000fe20000000000 */
[----:B------:R-:W-:Y:S01]  /*19530*/  UMOV UR21, 0x100 ;  /* 0x0000010000157882 */ /* 0x000fe20000000000 */
[----:B------:R-:W-:Y:S01]  /*19540*/  UMOV UR22, 0x140 ;  /* 0x0000014000167882 */ /* 0x000fe20000000000 */
[----:B------:R-:W-:Y:S01]  /*19550*/  ULEA UR14, UR14, UR5, 0x10 ;  /* 0x000000050e0e7291 */ /* 0x000fe2000f8e803f */
[----:B------:R-:W-:Y:S01]  /*19560*/  IADD3 R0, R0, 0x1, RZ ;  /* 0x0000000100007810 */ /* 0x000fe20007ffe0ff */
[----:B------:R-:W-:-:S02]  /*19570*/  UIADD3 UR9, UR9, 0x74450, URZ ;  /* 0x0007445009097890 */ /* 0x000fc4000fffe03f */
[----:B------:R-:W-:Y:S01]  /*19580*/  UIADD3.X UR5, URZ, UR25, URZ, UP0, !UPT ;  /* 0x000000193f057290 */ /* 0x000fe200087fe43f */
[C---:B------:R-:W-:Y:S01]  /*19590*/  ISETP.NE.AND P2, PT, R0.reuse, 0x2, PT ;  /* 0x000000020000780c */ /* 0x040fe20003f45270 */
[----:B------:R-:W-:Y:S02]  /*195a0*/  UIADD3 UR15, UR14, 0x2000, URZ ;  /* 0x000020000e0f7890 */ /* 0x000fe4000fffe03f */
[----:B------:R-:W-:Y:S01]  /*195b0*/  UIADD3 UR17, UR14, 0x4000, URZ ;  /* 0x000040000e117890 */ /* 0x000fe2000fffe03f */
[----:B------:R-:W-:Y:S01]  /*195c0*/  SEL R6, RZ, 0x1, P2 ;  /* 0x00000001ff067807 */ /* 0x000fe20001000000 */
[----:B------:R-:W-:Y:S01]  /*195d0*/  UMOV UR8, UR14 ;  /* 0x0000000e00087c82 */ /* 0x000fe20008000000 */
[----:B------:R-:W-:Y:S01]  /*195e0*/  UIADD3 UR19, UR14, 0x6000, URZ ;  /* 0x000060000e137890 */ /* 0x000fe2000fffe03f */
[----:B------:R-:W-:Y:S01]  /*195f0*/  SEL R0, R0, RZ, P2 ;  /* 0x000000ff00007207 */ /* 0x000fe20001000000 */
[----:B------:R1:W-:Y:S01]  /*19600*/  UTMALDG.4D [UR8], [UR4], desc[UR6] ;  /* 0x00000608040075b4 */ /* 0x0003e20008019000 */
[----:B------:R-:W-:-:S02]  /*19610*/  LOP3.LUT R5, R5, R6, RZ, 0x3c, !PT ;  /* 0x0000000605057212 */ /* 0x000fc400078e3cff */
[----:B------:R-:W-:Y:S01]  /*19620*/  MOV R6, 0x40 ;  /* 0x0000004000067802 */ /* 0x000fe20000000f00 */
[----:B-1----:R-:W-:Y:S01]  /*19630*/  UMOV UR8, UR15 ;  /* 0x0000000f00087c82 */ /* 0x002fe20008000000 */
[----:B------:R-:W-:Y:S01]  /*19640*/  UMOV UR10, UR16 ;  /* 0x00000010000a7c82 */ /* 0x000fe20008000000 */
[----:B------:R-:W-:Y:S01]  /*19650*/  UIADD3 UR15, UR14, 0x8000, URZ ;  /* 0x000080000e0f7890 */ /* 0x000fe2000fffe03f */
[----:B------:R1:W-:Y:S01]  /*19660*/  UTMALDG.4D [UR8], [UR4], desc[UR6] ;  /* 0x00000608040075b4 */ /* 0x0003e20008019000 */
[----:B------:R-:W-:Y:S01]  /*19670*/  UIADD3 UR16, UR14, 0xa000, URZ ;  /* 0x0000a0000e107890 */ /* 0x000fe2000fffe03f */
[----:B-1----:R-:W-:Y:S01]  /*19680*/  UMOV UR8, UR17 ;  /* 0x0000001100087c82 */ /* 0x002fe20008000000 */
[----:B------:R-:W-:Y:S01]  /*19690*/  UMOV UR10, UR18 ;  /* 0x00000012000a7c82 */ /* 0x000fe20008000000 */
[----:B------:R-:W-:Y:S01]  /*196a0*/  UIADD3 UR17, UR14, 0xc000, URZ ;  /* 0x0000c0000e117890 */ /* 0x000fe2000fffe03f */
[----:B------:R1:W-:Y:S02]  /*196b0*/  UTMALDG.4D [UR8], [UR4], desc[UR6] ;  /* 0x00000608040075b4 */ /* 0x0003e40008019000 */
[----:B-1----:R-:W-:Y:S01]  /*196c0*/  UMOV UR8, UR19 ;  /* 0x0000001300087c82 */ /* 0x002fe20008000000 */
[----:B------:R-:W-:-:S02]  /*196d0*/  UMOV UR10, UR20 ;  /* 0x00000014000a7c82 */ /* 0x000fc40008000000 */
[----:B------:R1:W-:Y:S02]  /*196e0*/  UTMALDG.4D [UR8], [UR4], desc[UR6] ;  /* 0x00000608040075b4 */ /* 0x0003e40008019000 */
[----:B-1----:R-:W-:Y:S01]  /*196f0*/  UMOV UR8, UR15 ;  /* 0x0000000f00087c82 */ /* 0x002fe20008000000 */
[----:B------:R-:W-:Y:S01]  /*19700*/  UMOV UR10, UR21 ;  /* 0x00000015000a7c82 */ /* 0x000fe20008000000 */
[----:B------:R-:W-:Y:S01]  /*19710*/  UIADD3 UR15, UR14, 0xe000, URZ ;  /* 0x0000e0000e0f7890 */ /* 0x000fe2000fffe03f */
[----:B------:R1:W-:Y:S02]  /*19720*/  UTMALDG.4D [UR8], [UR4], desc[UR6] ;  /* 0x00000608040075b4 */ /* 0x0003e40008019000 */
[----:B------:R-:W-:Y:S01]  /*19730*/  UMOV UR14, 0x180 ;  /* 0x00000180000e7882 */ /* 0x000fe20000000000 */
[----:B-1----:R-:W-:Y:S01]  /*19740*/  UMOV UR8, UR16 ;  /* 0x0000001000087c82 */ /* 0x002fe20008000000 */
[----:B------:R-:W-:Y:S02]  /*19750*/  UMOV UR10, UR22 ;  /* 0x00000016000a7c82 */ /* 0x000fe40008000000 */
[----:B------:R1:W-:Y:S02]  /*19760*/  UTMALDG.4D [UR8], [UR4], desc[UR6] ;  /* 0x00000608040075b4 */ /* 0x0003e40008019000 */
[----:B-1----:R-:W-:Y:S01]  /*19770*/  UMOV UR8, UR17 ;  /* 0x0000001100087c82 */ /* 0x002fe20008000000 */
[----:B------:R-:W-:Y:S01]  /*19780*/  UMOV UR10, UR14 ;  /* 0x0000000e000a7c82 */ /* 0x000fe20008000000 */
[----:B------:R-:W-:Y:S01]  /*19790*/  UMOV UR14, 0x1c0 ;  /* 0x000001c0000e7882 */ /* 0x000fe20000000000 */
[----:B------:R1:W-:Y:S02]  /*197a0*/  UTMALDG.4D [UR8], [UR4], desc[UR6] ;  /* 0x00000608040075b4 */ /* 0x0003e40008019000 */
[----:B-1----:R-:W-:Y:S01]  /*197b0*/  UMOV UR8, UR15 ;  /* 0x0000000f00087c82 */ /* 0x002fe20008000000 */
[----:B------:R-:W-:-:S02]  /*197c0*/  UMOV UR10, UR14 ;  /* 0x0000000e000a7c82 */ /* 0x000fc40008000000 */
[----:B------:R1:W-:Y:S02]  /*197d0*/  UTMALDG.4D [UR8], [UR4], desc[UR6] ;  /* 0x00000608040075b4 */ /* 0x0003e40008019000 */
[----:B-1----:R-:W-:Y:S01]  /*197e0*/  NOP ;  /* 0x0000000000007918 */ /* 0x002fe20000000000 */
.L_x_96:
[----:B------:R-:W-:Y:S05]  /*197f0*/  BSYNC B1 ;  /* 0x0000000000017941 */ /* 0x000fea0003800000 */
.L_x_95:
[----:B------:R-:W-:Y:S01]  /*19800*/  LOP3.LUT P2, RZ, R4, 0xff, RZ, 0xc0, !PT ;  /* 0x000000ff04ff7812 */ /* 0x000fe2000784c0ff */
[----:B------:R-:W-:-:S12]  /*19810*/  BSSY B1, `(.L_x_100) ;  /* 0x0000009000017945 */ /* 0x000fd80003800000 */
[----:B------:R-:W-:Y:S05]  /*19820*/  @!P2 BRA `(.L_x_101) ;  /* 0x00000000001ca947 */ /* 0x000fea0003800000 */
[----:B------:R-:W1:Y:S01]  /*19830*/  S2R R7, SR_CgaCtaId ;  /* 0x0000000000077919 */ /* 0x000e620000008800 */
[----:B------:R-:W-:-:S04]  /*19840*/  MOV R4, 0x400 ;  /* 0x0000040000047802 */ /* 0x000fc80000000f00 */
[----:B-1----:R-:W-:Y:S02]  /*19850*/  LEA R7, R7, R4, 0x18 ;  /* 0x0000000407077211 */ /* 0x002fe400078ec0ff */
[----:B------:R-:W-:Y:S02]  /*19860*/  SHF.L.U32 R4, RZ, 0x1f, RZ ;  /* 0x0000001fff047819 */ /* 0x000fe400000006ff */
[----:B------:R1:W-:Y:S02]  /*19870*/  SYNCS.ARRIVE.TRANS64.A1T0 RZ, [R7+URZ+0x744b0], RZ ;  /* 0x0744b0ff07ff79a7 */ /* 0x0003e4000810003f */
[----:B------:R-:W2:Y:S02]  /*19880*/  SYNCS.PHASECHK.TRANS64.TRYWAIT P2, [R7+URZ+0x744b0], R4 ;  /* 0x0744b004070075a7 */ /* 0x000ea4000804017f */
[----:B-12---:R-:W-:Y:S05]  /*19890*/  @!P2 BRA `(.L_x_102) ;  /* 0x000000200020a947 */ /* 0x006fea0003800000 */
.L_x_101:
[----:B------:R-:W-:Y:S05]  /*198a0*/  BSYNC B1 ;  /* 0x0000000000017941 */ /* 0x000fea0003800000 */
.L_x_100:
[----:B------:R-:W-:Y:S04]  /*198b0*/  BSSY B1, `(.L_x_103) ;  /* 0x000004c000017945 */ /* 0x000fe80003800000 */
[----:B------:R-:W-:Y:S05]  /*198c0*/  @!P6 BRA `(.L_x_104) ;  /* 0x000000040028e947 */ /* 0x000fea0003800000 */
[----:B-1----:R-:W1:Y:S01]  /*198d0*/  S2R R7, SR_CgaCtaId ;  /* 0x0000000000077919 */ /* 0x002e620000008800 */
[----:B------:R-:W-:Y:S02]  /*198e0*/  MOV R4, 0x400 ;  /* 0x0000040000047802 */ /* 0x000fe40000000f00 */
[----:B------:R-:W-:Y:S02]  /*198f0*/  SHF.L.U32 R9, R5, 0x1f, RZ ;  /* 0x0000001f05097819 */ /* 0x000fe400000006ff */
[----:B-1----:R-:W-:-:S05]  /*19900*/  LEA R7, R7, R4, 0x18 ;  /* 0x0000000407077211 */ /* 0x002fca00078ec0ff */
[----:B------:R-:W-:-:S04]  /*19910*/  IMAD R4, R0, 0x8, R7 ;  /* 0x0000000800047824 */ /* 0x000fc800078e0207 */
[----:B------:R-:W1:Y:S02]  /*19920*/  SYNCS.PHASECHK.TRANS64.TRYWAIT P2, [R4+URZ+0x74460], R9 ;  /* 0x07446009040075a7 */ /* 0x000e64000804017f */
[----:B-1----:R-:W-:Y:S05]  /*19930*/  @!P2 BRA `(.L_x_105) ;  /* 0x00000020000ca947 */ /* 0x002fea0003800000 */
.L_x_147:
[----:B------:R-:W-:Y:S01]  /*19940*/  UPRMT UR4, UR23, 0x9910, URZ ;  /* 0x0000991017047896 */ /* 0x000fe2000800003f */
[----:B-1----:R-:W-:-:S03]  /*19950*/  @P1 MOV R9, 0x10000 ;  /* 0x0001000000091802 */ /* 0x002fc60000000f00 */
[----:B------:R-:W-:Y:S01]  /*19960*/  UISETP.NE.AND UP0, UPT, UR4, 0x2, UPT ;  /* 0x000000020400788c */ /* 0x000fe2000bf05270 */
[----:B------:R1:W-:Y:S05]  /*19970*/  @P1 SYNCS.ARRIVE.TRANS64 RZ, [R4+URZ+0x74450], R9 ;  /* 0x0744500904ff19a7 */ /* 0x0003ea000800003f */
[----:B------:R-:W-:-:S13]  /*19980*/  PLOP3.LUT P2, PT, PT, PT, UP0, 0x80, 0x0 ;  /* 0x000000000000781c */ /* 0x000fda0003f4f008 */
[----:B-1----:R-:W-:Y:S05]  /*19990*/  @P2 BRA `(.L_x_106) ;  /* 0x0000000000042947 */ /* 0x002fea0003800000 */
[----:B------:R-:W-:Y:S01]  /*199a0*/  BPT.TRAP 0x1 ;  /* 0x000000040000795c */ /* 0x000fe20000300000 */
.L_x_106:
[----:B------:R-:W-:Y:S05]  /*199b0*/  @P0 BRA `(.L_x_107) ;  /* 0x0000000000040947 */ /* 0x000fea0003800000 */
[----:B------:R-:W-:Y:S01]  /*199c0*/  BPT.TRAP 0x1 ;  /* 0x000000040000795c */ /* 0x000fe20000300000 */
.L_x_107:
        /* <DEDUP_REMOVED lines=15> */
[----:B------:R-:W-:Y:S01]  /*19ac0*/  ULEA UR14, UR14, UR5, 0x10 ;  /* 0x000000050e0e7291 */ /* 0x000fe2000f8e803f */
[----:B------:R-:W-:Y:S01]  /*19ad0*/  IADD3 R0, R0, 0x1, RZ ;  /* 0x0000000100007810 */ /* 0x000fe20007ffe0ff */
[----:B------:R-:W-:-:S02]  /*19ae0*/  UIADD3.X UR5, URZ, UR25, URZ, UP0, !UPT ;  /* 0x000000193f057290 */ /* 0x000fc400087fe43f */
[----:B------:R-:W-:Y:S01]  /*19af0*/  UIADD3 UR11, UR11, UR8, URZ ;  /* 0x000000080b0b7290 */ /* 0x000fe2000fffe03f */
[C---:B------:R-:W-:Y:S01]  /*19b00*/  ISETP.NE.AND P2, PT, R0.reuse, 0x2, PT ;  /* 0x000000020000780c */ /* 0x040fe20003f45270 */
[----:B------:R-:W-:Y:S02]  /*19b10*/  UIADD3 UR9, UR9, 0x74450, URZ ;  /* 0x0007445009097890 */ /* 0x000fe4000fffe03f */
[----:B------:R-:W-:Y:S01]  /*19b20*/  UIADD3 UR15, UR14, 0x2000, URZ ;  /* 0x000020000e0f7890 */ /* 0x000fe2000fffe03f */
[----:B------:R-:W-:Y:S01]  /*19b30*/  SEL R2, RZ, 0x1, P2 ;  /* 0x00000001ff027807 */ /* 0x000fe20001000000 */
[----:B------:R-:W-:Y:S01]  /*19b40*/  UIADD3 UR17, UR14, 0x4000, URZ ;  /* 0x000040000e117890 */ /* 0x000fe2000fffe03f */
[----:B------:R-:W-:Y:S01]  /*19b50*/  SEL R0, R0, RZ, P2 ;  /* 0x000000ff00007207 */ /* 0x000fe20001000000 */
[----:B------:R-:W-:Y:S01]  /*19b60*/  UMOV UR8, UR14 ;  /* 0x0000000e00087c82 */ /* 0x000fe20008000000 */
[----:B------:R-:W-:Y:S01]  /*19b70*/  UIADD3 UR19, UR14, 0x6000, URZ ;  /* 0x000060000e137890 */ /* 0x000fe2000fffe03f */
[----:B------:R-:W-:Y:S01]  /*19b80*/  LOP3.LUT R5, R5, R2, RZ, 0x3c, !PT ;  /* 0x0000000205057212 */ /* 0x000fe200078e3cff */
[----:B------:R1:W-:Y:S01]  /*19b90*/  UTMALDG.4D [UR8], [UR4], desc[UR6] ;  /* 0x00000608040075b4 */ /* 0x0003e20008019000 */
[----:B------:R-:W-:Y:S01]  /*19ba0*/  UMOV UR22, 0x140 ;  /* 0x0000014000167882 */ /* 0x000fe20000000000 */
        /* <DEDUP_REMOVED lines=27> */
[----:B--2---:R-:W-:Y:S01]  /*19d60*/  NOP ;  /* 0x0000000000007918 */ /* 0x004fe20000000000 */
.L_x_104:
[----:B------:R-:W-:Y:S05]  /*19d70*/  BSYNC B1 ;  /* 0x0000000000017941 */ /* 0x000fea0003800000 */
.L_x_103:
[----:B------:R-:W2:Y:S01]  /*19d80*/  LDL.LU R2, [R1+0x200] ;  /* 0x0002000001027983 */ /* 0x000ea20000300800 */
[----:B-1----:R-:W-:Y:S02]  /*19d90*/  PRMT R4, RZ, 0x7610, R4 ;  /* 0x00007610ff047816 */ /* 0x002fe40000000004 */
[----:B--2---:R-:W-:-:S04]  /*19da0*/  IADD3 R2, R2, UR26, RZ ;  /* 0x0000001a02027c10 */ /* 0x004fc8000fffe0ff */
[----:B------:R-:W-:Y:S01]  /*19db0*/  ISETP.GE.AND P2, PT, R2, UR27, PT ;  /* 0x0000001b02007c0c */ /* 0x000fe2000bf46270 */
[----:B------:R1:W-:-:S12]  /*19dc0*/  STL [R1+0x200], R2 ;  /* 0x0002000201007387 */ /* 0x0003d80000100800 */
[----:B-1----:R-:W-:Y:S05]  /*19dd0*/  @!P2 BRA `(.L_x_108) ;  /* 0xfffffff000dca947 */ /* 0x002fea000383ffff */
[----:B------:R-:W-:Y:S05]  /*19de0*/  BSYNC B0 ;  /* 0x0000000000007941 */ /* 0x000fea0003800000 */
.L_x_93:
[----:B------:R-:W-:Y:S05]  /*19df0*/  EXIT ;  /* 0x000000000000794d */ /* 0x000fea0003800000 */
.L_x_92:
[----:B------:R-:W2:Y:S01]  /*19e00*/  LDL R0, [R1+0x200] ;  /* 0x0002000001007983 */ /* 0x000ea20000100800 */
[----:B-1----:R-:W-:Y:S02]  /*19e10*/  ULDC UR4, c[0x0][0xa00] ;  /* 0x0002800000047ab9 */ /* 0x002fe40000000800 */
[----:B--2---:R-:W-:-:S13]  /*19e20*/  ISETP.GE.AND P0, PT, R0, UR4, PT ;  /* 0x0000000400007c0c */ /* 0x004fda000bf06270 */
[----:B------:R-:W-:Y:S05]  /*19e30*/  @P0 EXIT ;  /* 0x000000000000094d */ /* 0x000fea0003800000 */
[----:B------:R-:W2:Y:S01]  /*19e40*/  LDL.LU R2, [R1+0x28c] ;  /* 0x00028c0001027983 */ /* 0x000ea20000300800 */
[----:B------:R-:W-:Y:S01]  /*19e50*/  BSSY B0, `(.L_x_109) ;  /* 0x0000174000007945 */ /* 0x000fe20003800000 */
[----:B------:R-:W-:Y:S01]  /*19e60*/  IMAD.MOV.U32 R5, RZ, RZ, 0x1 ;  /* 0x00000001ff057424 */ /* 0x000fe200078e00ff */
[----:B------:R-:W-:Y:S01]  /*19e70*/  MOV R4, 0x1 ;  /* 0x0000000100047802 */ /* 0x000fe20000000f00 */
[----:B------:R-:W1:Y:S01]  /*19e80*/  S2R R0, SR_TID.X ;  /* 0x0000000000007919 */ /* 0x000e620000002100 */
[----:B------:R-:W-:Y:S01]  /*19e90*/  ULDC.64 UR16, c[0x0][0x198] ;  /* 0x0000660000107ab9 */ /* 0x000fe20000000a00 */
[----:B------:R-:W-:Y:S01]  /*19ea0*/  ULDC UR21, c[0x0][0xc] ;  /* 0x0000030000157ab9 */ /* 0x000fe20000000800 */
[----:B-1----:R-:W-:Y:S02]  /*19eb0*/  LOP3.LUT P0, RZ, R0, 0x1f, RZ, 0xc0, !PT ;  /* 0x0000001f00ff7812 */ /* 0x002fe4000780c0ff */
[----:B------:R-:W-:Y:S02]  /*19ec0*/  MOV R0, RZ ;  /* 0x000000ff00007202 */ /* 0x000fe40000000f00 */
[----:B------:R-:W-:-:S02]  /*19ed0*/  PLOP3.LUT P0, PT, P0, P2, PT, 0x2a, 0x0 ;  /* 0x000000000000781c */ /* 0x000fc40000704572 */
[----:B--2---:R-:W-:-:S13]  /*19ee0*/  R2UR UR4, R2 ;  /* 0x00000000020472ca */ /* 0x004fda00000e0000 */
[----:B------:R-:W-:-:S12]  /*19ef0*/  ULOP3.LUT UR20, UR4, 0x2, URZ, 0xfc, !UPT ;  /* 0x0000000204147892 */ /* 0x000fd8000f8efc3f */
.L_x_136:
        /* <DEDUP_REMOVED lines=12> */
[----:B--2---:R-:W-:Y:S01]  /*19fc0*/  @P3 IMAD.HI.U32 R10, R13, R6, RZ ;  /* 0x000000060d0a3227 */ /* 0x004fe200078e00ff */
[----:B------:R-:W-:-:S04]  /*19fd0*/  MOV R6, R13 ;  /* 0x0000000d00067202 */ /* 0x000fc80000000f00 */
[----:B------:R-:W-:-:S05]  /*19fe0*/  @P3 SHF.R.U32.HI R6, RZ, R7, R10 ;  /* 0x00000007ff063219 */ /* 0x000fca000001160a */
[----:B-1----:R-:W-:-:S04]  /*19ff0*/  @P4 IMAD.HI.U32 R9, R6, R9, RZ ;  /* 0x0000000906094227 */ /* 0x002fc800078e00ff */
[----:B------:R-:W-:Y:S01]  /*1a000*/  IMAD.MOV.U32 R7, RZ, RZ, R6 ;  /* 0x000000ffff077224 */ /* 0x000fe200078e0006 */
[----:B---3--:R-:W-:-:S04]  /*1a010*/  @P4 SHF.R.U32.HI R7, RZ, R12, R9 ;  /* 0x0000000cff074219 */ /* 0x008fc80000011609 */
[----:B------:R-:W-:Y:S01]  /*1a020*/  MOV R9, R7 ;  /* 0x0000000700097202 */ /* 0x000fe20000000f00 */
[----:B----4-:R-:W-:-:S05]  /*1a030*/  @P5 IMAD.HI.U32 R2, R7, R2, RZ ;  /* 0x0000000207025227 */ /* 0x010fca00078e00ff */
[----:B------:R-:W-:Y:S02]  /*1a040*/  @P5 SHF.R.U32.HI R9, RZ, R3, R2 ;  /* 0x00000003ff095219 */ /* 0x000fe40000011602 */
[----:B------:R-:W-:-:S05]  /*1a050*/  IADD3 R3, -R7, RZ, RZ ;  /* 0x000000ff07037210 */ /* 0x000fca0007ffe1ff */
[----:B------:R-:W-:Y:S01]  /*1a060*/  IMAD R2, R11, R3, R6 ;  /* 0x000000030b027224 */ /* 0x000fe200078e0206 */
[----:B------:R-:W-:-:S05]  /*1a070*/  IADD3 R3, -R9, RZ, RZ ;  /* 0x000000ff09037210 */ /* 0x000fca0007ffe1ff */
[----:B------:R-:W-:Y:S01]  /*1a080*/  IMAD R3, R8, R3, R7 ;  /* 0x0000000308037224 */ /* 0x000fe200078e0207 */
[----:B------:R-:W-:Y:S06]  /*1a090*/  BRA.DIV UR4, `(.L_x_110) ;  /* 0x0000001a04487947 */ /* 0x000fec000b800000 */
[----:B------:R-:W-:-:S13]  /*1a0a0*/  ELECT P6, URZ, PT ;  /* 0x00000000003f782f */ /* 0x000fda00038c0000 */
.L_x_150:
[----:B------:R-:W1:Y:S01]  /*1a0b0*/  LDC R6, c[0x0][0x28c] ;  /* 0x0000a300ff067b82 */ /* 0x000e620000000800 */
[----:B------:R-:W-:Y:S01]  /*1a0c0*/  BSSY B1, `(.L_x_111) ;  /* 0x000004a000017945 */ /* 0x000fe20003800000 */
[----:B-1----:R-:W-:-:S13]  /*1a0d0*/  ISETP.GT.AND P3, PT, R6, RZ, P6 ;  /* 0x000000ff0600720c */ /* 0x002fda0003764270 */
[----:B------:R-:W-:Y:S05]  /*1a0e0*/  @!P3 BRA `(.L_x_112) ;  /* 0x00000004001cb947 */ /* 0x000fea0003800000 */
[----:B------:R-:W1:Y:S01]  /*1a0f0*/  S2R R8, SR_CgaCtaId ;  /* 0x0000000000087919 */ /* 0x000e620000008800 */
[----:B------:R-:W-:-:S04]  /*1a100*/  MOV R7, 0x400 ;  /* 0x0000040000077802 */ /* 0x000fc80000000f00 */
[----:B-1----:R-:W-:Y:S02]  /*1a110*/  LEA R9, R8, R7, 0x18 ;  /* 0x0000000708097211 */ /* 0x002fe400078ec0ff */
[----:B------:R-:W-:-:S03]  /*1a120*/  SHF.L.U32 R7, R4, 0x1f, RZ ;  /* 0x0000001f04077819 */ /* 0x000fc600000006ff */
[----:B------:R-:W-:-:S04]  /*1a130*/  IMAD R8, R0, 0x8, R9 ;  /* 0x0000000800087824 */ /* 0x000fc800078e0209 */
[----:B------:R-:W1:Y:S02]  /*1a140*/  SYNCS.PHASECHK.TRANS64.TRYWAIT P4, [R8+URZ+0x74428], R7 ;  /* 0x07442807080075a7 */ /* 0x000e64000808017f */
[----:B-1----:R-:W-:Y:S05]  /*1a150*/  @!P4 BRA `(.L_x_113) ;  /* 0x000000180038c947 */ /* 0x002fea0003800000 */
.L_x_151:
[----:B------:R-:W-:Y:S01]  /*1a160*/  UPRMT UR4, UR20, 0x9910, URZ ;  /* 0x0000991014047896 */ /* 0x000fe2000800003f */
[----:B-1----:R-:W-:-:S03]  /*1a170*/  @P2 MOV R7, 0x10000 ;  /* 0x0001000000072802 */ /* 0x002fc60000000f00 */
[----:B------:R-:W-:Y:S01]  /*1a180*/  UISETP.NE.AND UP0, UPT, UR4, 0x2, UPT ;  /* 0x000000020400788c */ /* 0x000fe2000bf05270 */
[----:B------:R1:W-:Y:S05]  /*1a190*/  @P2 SYNCS.ARRIVE.TRANS64 RZ, [R8+URZ+0x74400], R7 ;  /* 0x0744000708ff29a7 */ /* 0x0003ea000800003f */
[----:B------:R-:W-:-:S13]  /*1a1a0*/  PLOP3.LUT P4, PT, PT, PT, UP0, 0x80, 0x0 ;  /* 0x000000000000781c */ /* 0x000fda0003f8f008 */
[----:B-1----:R-:W-:Y:S05]  /*1a1b0*/  @P4 BRA `(.L_x_114) ;  /* 0x0000000000044947 */ /* 0x002fea0003800000 */
[----:B------:R-:W-:Y:S01]  /*1a1c0*/  BPT.TRAP 0x1 ;  /* 0x000000040000795c */ /* 0x000fe20000300000 */
.L_x_114:
[----:B------:R-:W-:Y:S05]  /*1a1d0*/  @P0 BRA `(.L_x_115) ;  /* 0x0000000000040947 */ /* 0x000fea0003800000 */
[----:B------:R-:W-:Y:S01]  /*1a1e0*/  BPT.TRAP 0x1 ;  /* 0x000000040000795c */ /* 0x000fe20000300000 */
.L_x_115:
[----:B------:R-:W-:Y:S01]  /*1a1f0*/  LEA R9, R0, R9, 0x10 ;  /* 0x0000000900097211 */ /* 0x000fe200078e80ff */
[----:B------:R-:W-:Y:S01]  /*1a200*/  UIADD3 UR4, UP0, UR16, 0x1f0, URZ ;  /* 0x000001f010047890 */ /* 0x000fe2000ff1e03f */
[----:B------:R-:W-:Y:S01]  /*1a210*/  R2UR UR9, R8 ;  /* 0x00000000080972ca */ /* 0x000fe200000e0000 */
[----:B------:R-:W-:Y:S01]  /*1a220*/  UMOV UR10, URZ ;  /* 0x0000003f000a7c82 */ /* 0x000fe20008000000 */
[----:B------:R-:W-:Y:S01]  /*1a230*/  R2UR UR14, R9 ;  /* 0x00000000090e72ca */ /* 0x000fe200000e0000 */
[----:B------:R-:W-:Y:S01]  /*1a240*/  UIADD3.X UR5, URZ, UR17, URZ, UP0, !UPT ;  /* 0x000000113f057290 */ /* 0x000fe200087fe43f */
[----:B------:R-:W-:Y:S01]  /*1a250*/  R2UR UR12, R2 ;  /* 0x00000000020c72ca */ /* 0x000fe200000e0000 */
[----:B------:R-:W-:Y:S01]  /*1a260*/  UMOV UR6, 0x0 ;  /* 0x0000000000067882 */ /* 0x000fe20000000000 */
[----:B------:R-:W-:Y:S01]  /*1a270*/  R2UR UR13, R3 ;  /* 0x00000000030d72ca */ /* 0x000fe200000e0000 */
[----:B------:R-:W-:Y:S01]  /*1a280*/  UMOV UR7, 0x10000000 ;  /* 0x1000000000077882 */ /* 0x000fe20000000000 */
[----:B------:R-:W-:Y:S01]  /*1a290*/  UMOV UR11, URZ ;  /* 0x0000003f000b7c82 */ /* 0x000fe20008000000 */
[----:B------:R-:W-:Y:S01]  /*1a2a0*/  UMOV UR22, 0x40 ;  /* 0x0000004000167882 */ /* 0x000fe20000000000 */
[----:B------:R-:W-:Y:S01]  /*1a2b0*/  UMOV UR23, 0x80 ;  /* 0x0000008000177882 */ /* 0x000fe20000000000 */
[----:B------:R-:W-:Y:S01]  /*1a2c0*/  UMOV UR24, 0xc0 ;  /* 0x000000c000187882 */ /* 0x000fe20000000000 */
[----:B------:R-:W-:Y:S01]  /*1a2d0*/  UMOV UR25, 0x100 ;  /* 0x0000010000197882 */ /* 0x000fe20000000000 */
[----:B------:R-:W-:Y:S01]  /*1a2e0*/  UIADD3 UR9, UR9, 0x74400, URZ ;  /* 0x0007440009097890 */ /* 0x000fe2000fffe03f */
[----:B------:R-:W-:Y:S01]  /*1a2f0*/  IADD3 R0, R0, 0x1, RZ ;  /* 0x0000000100007810 */ /* 0x000fe20007ffe0ff */
[----:B------:R-:W-:-:S02]  /*1a300*/  UIADD3 UR8, UR14, 0x20000, URZ ;  /* 0x000200000e087890 */ /* 0x000fc4000fffe03f */
[----:B------:R-:W-:Y:S01]  /*1a310*/  UIADD3 UR15, UR14, 0x22000, URZ ;  /* 0x000220000e0f7890 */ /* 0x000fe2000fffe03f */
[C---:B------:R-:W-:Y:S01]  /*1a320*/  ISETP.NE.AND P4, PT, R0.reuse, 0x5, PT ;  /* 0x000000050000780c */ /* 0x040fe20003f85270 */
[----:B------:R-:W-:Y:S02]  /*1a330*/  UIADD3 UR18, UR14, 0x24000, URZ ;  /* 0x000240000e127890 */ /* 0x000fe4000fffe03f */
[----:B------:R-:W-:Y:S01]  /*1a340*/  UIADD3 UR19, UR14, 0x26000, URZ ;  /* 0x000260000e137890 */ /* 0x000fe2000fffe03f */
[----:B------:R-:W-:Y:S01]  /*1a350*/  SEL R7, RZ, 0x1, P4 ;  /* 0x00000001ff077807 */ /* 0x000fe20002000000 */
[----:B------:R-:W-:Y:S01]  /*1a360*/  UMOV UR26, 0x140 ;  /* 0x00000140001a7882 */ /* 0x000fe20000000000 */
[----:B------:R1:W-:Y:S01]  /*1a370*/  UTMALDG.4D [UR8], [UR4], desc[UR6] ;  /* 0x00000608040075b4 */ /* 0x0003e20008019000 */
[----:B------:R-:W-:Y:S02]  /*1a380*/  SEL R0, R0, RZ, P4 ;  /* 0x000000ff00007207 */ /* 0x000fe40002000000 */
[----:B------:R-:W-:Y:S01]  /*1a390*/  LOP3.LUT R4, R4, R7, RZ, 0x3c, !PT ;  /* 0x0000000704047212 */ /* 0x000fe200078e3cff */
[----:B-1----:R-:W-:Y:S01]  /*1a3a0*/  UMOV UR8, UR15 ;  /* 0x0000000f00087c82 */ /* 0x002fe20008000000 */
[----:B------:R-:W-:Y:S01]  /*1a3b0*/  UMOV UR10, UR22 ;  /* 0x00000016000a7c82 */ /* 0x000fe20008000000 */
[----:B------:R-:W-:Y:S01]  /*1a3c0*/  UIADD3 UR15, UR14, 0x28000, URZ ;  /* 0x000280000e0f7890 */ /* 0x000fe2000fffe03f */
[----:B------:R1:W-:Y:S02]  /*1a3d0*/  UTMALDG.4D [UR8], [UR4], desc[UR6] ;  /* 0x00000608040075b4 */ /* 0x0003e40008019000 */
[----:B-1----:R-:W-:Y:S01]  /*1a3e0*/  UMOV UR8, UR18 ;  /* 0x0000001200087c82 */ /* 0x002fe20008000000 */
[----:B------:R-:W-:Y:S01]  /*1a3f0*/  UMOV UR10, UR23 ;  /* 0x00000017000a7c82 */ /* 0x000fe20008000000 */
[----:B------:R-:W-:Y:S01]  /*1a400*/  UIADD3 UR18, UR14, 0x2a000, URZ ;  /* 0x0002a0000e127890 */ /* 0x000fe2000fffe03f */
[----:B------:R1:W-:Y:S02]  /*1a410*/  UTMALDG.4D [UR8], [UR4], desc[UR6] ;  /* 0x00000608040075b4 */ /* 0x0003e40008019000 */
[----:B-1----:R-:W-:Y:S01]  /*1a420*/  UMOV UR8, UR19 ;  /* 0x0000001300087c82 */ /* 0x002fe20008000000 */
[----:B------:R-:W-:Y:S01]  /*1a430*/  UMOV UR10, UR24 ;  /* 0x00000018000a7c82 */ /* 0x000fe20008000000 */
[----:B------:R-:W-:Y:S01]  /*1a440*/  UIADD3 UR19, UR14, 0x2c000, URZ ;  /* 0x0002c0000e137890 */ /* 0x000fe2000fffe03f */
[----:B------:R1:W-:Y:S01]  /*1a450*/  UTMALDG.4D [UR8], [UR4], desc[UR6] ;  /* 0x00000608040075b4 */ /* 0x0003e20008019000 */
[----:B------:R-:W-:Y:S01]  /*1a460*/  UIADD3 UR14, UR14, 0x2e000, URZ ;  /* 0x0002e0000e0e7890 */ /* 0x000fe2000fffe03f */
[----:B-1----:R-:W-:Y:S01]  /*1a470*/  UMOV UR8, UR15 ;  /* 0x0000000f00087c82 */ /* 0x002fe20008000000 */
[----:B------:R-:W-:Y:S01]  /*1a480*/  UMOV UR10, UR25 ;  /* 0x00000019000a7c82 */ /* 0x000fe20008000000 */
[----:B------:R-:W-:Y:S01]  /*1a490*/  UMOV UR15, 0x180 ;  /* 0x00000180000f7882 */ /* 0x000fe20000000000 */
[----:B------:R1:W-:Y:S02]  /*1a4a0*/  UTMALDG.4D [UR8], [UR4], desc[UR6] ;  /* 0x00000608040075b4 */ /* 0x0003e40008019000 */
[----:B-1----:R-:W-:Y:S01]  /*1a4b0*/  UMOV UR8, UR18 ;  /* 0x0000001200087c82 */ /* 0x002fe20008000000 */
[----:B------:R-:W-:-:S02]  /*1a4c0*/  UMOV UR10, UR26 ;  /* 0x0000001a000a7c82 */ /* 0x000fc40008000000 */
[----:B------:R1:W-:Y:S02]  /*1a4d0*/  UTMALDG.4D [UR8], [UR4], desc[UR6] ;  /* 0x00000608040075b4 */ /* 0x0003e40008019000 */
[----:B-1----:R-:W-:Y:S01]  /*1a4e0*/  UMOV UR8, UR19 ;  /* 0x0000001300087c82 */ /* 0x002fe20008000000 */
[----:B------:R-:W-:Y:S01]  /*1a4f0*/  UMOV UR10, UR15 ;  /* 0x0000000f000a7c82 */ /* 0x000fe20008000000 */
[----:B------:R-:W-:Y:S01]  /*1a500*/  UMOV UR15, 0x1c0 ;  /* 0x000001c0000f7882 */ /* 0x000fe20000000000 */
[----:B------:R1:W-:Y:S02]  /*1a510*/  UTMALDG.4D [UR8], [UR4], desc[UR6] ;  /* 0x00000608040075b4 */ /* 0x0003e40008019000 */
[----:B-1----:R-:W-:Y:S01]  /*1a520*/  UMOV UR8, UR14 ;  /* 0x0000000e00087c82 */ /* 0x002fe20008000000 */
[----:B------:R-:W-:Y:S02]  /*1a530*/  UMOV UR10, UR15 ;  /* 0x0000000f000a7c82 */ /* 0x000fe40008000000 */
[----:B------:R1:W-:Y:S02]  /*1a540*/  UTMALDG.4D [UR8], [UR4], desc[UR6] ;  /* 0x00000608040075b4 */ /* 0x0003e40008019000 */
[----:B-1----:R-:W-:Y:S01]  /*1a550*/  NOP ;  /* 0x0000000000007918 */ /* 0x002fe20000000000 */
.L_x_112:
[----:B------:R-:W-:Y:S05]  /*1a560*/  BSYNC B1 ;  /* 0x0000000000017941 */ /* 0x000fea0003800000 */
.L_x_111:
        /* <DEDUP_REMOVED lines=10> */
.L_x_117:
[----:B------:R-:W-:Y:S05]  /*1a610*/  BSYNC B1 ;  /* 0x0000000000017941 */ /* 0x000fea0003800000 */
.L_x_116:
[----:B------:R-:W-:Y:S01]  /*1a620*/  BSSY B1, `(.L_x_119) ;  /* 0x000004b000017945 */ /* 0x000fe20003800000 */
[----:B-1----:R-:W-:-:S03]  /*1a630*/  IMAD.MOV.U32 R8, RZ, RZ, RZ ;  /* 0x000000ffff087224 */ /* 0x002fc600078e00ff */
[----:B------:R-:W-:Y:S05]  /*1a640*/  @!P3 BRA `(.L_x_120) ;  /* 0x000000040020b947 */ /* 0x000fea0003800000 */
[----:B------:R-:W1:Y:S01]  /*1a650*/  S2R R8, SR_CgaCtaId ;  /* 0x0000000000087919 */ /* 0x000e620000008800 */
[----:B------:R-:W-:-:S04]  /*1a660*/  MOV R5, 0x400 ;  /* 0x0000040000057802 */ /* 0x000fc80000000f00 */
[----:B-1----:R-:W-:Y:S02]  /*1a670*/  LEA R5, R8, R5, 0x18 ;  /* 0x0000000508057211 */ /* 0x002fe400078ec0ff */
[----:B------:R-:W-:Y:S02]  /*1a680*/  SHF.L.U32 R8, R4, 0x1f, RZ ;  /* 0x0000001f04087819 */ /* 0x000fe400000006ff */
[----:B------:R-:W-:-:S04]  /*1a690*/  LEA R7, R0, R5, 0x3 ;  /* 0x0000000500077211 */ /* 0x000fc800078e18ff */
[----:B------:R-:W1:Y:S02]  /*1a6a0*/  SYNCS.PHASECHK.TRANS64.TRYWAIT P3, [R7+URZ+0x74428], R8 ;  /* 0x07442808070075a7 */ /* 0x000e64000806017f */
[----:B-1----:R-:W-:Y:S05]  /*1a6b0*/  @!P3 BRA `(.L_x_121) ;  /* 0x000000140008b947 */ /* 0x002fea0003800000 */
.L_x_152:
[----:B------:R-:W-:Y:S01]  /*1a6c0*/  UPRMT UR4, UR20, 0x9910, URZ ;  /* 0x0000991014047896 */ /* 0x000fe2000800003f */
[----:B-1----:R-:W-:-:S03]  /*1a6d0*/  @P2 MOV R8, 0x10000 ;  /* 0x0001000000082802 */ /* 0x002fc60000000f00 */
[----:B------:R-:W-:Y:S01]  /*1a6e0*/  UISETP.NE.AND UP0, UPT, UR4, 0x2, UPT ;  /* 0x000000020400788c */ /* 0x000fe2000bf05270 */
[----:B------:R1:W-:Y:S05]  /*1a6f0*/  @P2 SYNCS.ARRIVE.TRANS64 RZ, [R7+URZ+0x74400], R8 ;  /* 0x0744000807ff29a7 */ /* 0x0003ea000800003f */
[----:B------:R-:W-:-:S13]  /*1a700*/  PLOP3.LUT P3, PT, PT, PT, UP0, 0x80, 0x0 ;  /* 0x000000000000781c */ /* 0x000fda0003f6f008 */
[----:B-1----:R-:W-:Y:S05]  /*1a710*/  @P3 BRA `(.L_x_122) ;  /* 0x0000000000043947 */ /* 0x002fea0003800000 */
[----:B------:R-:W-:Y:S01]  /*1a720*/  BPT.TRAP 0x1 ;  /* 0x000000040000795c */ /* 0x000fe20000300000 */
.L_x_122:
[----:B------:R-:W-:Y:S05]  /*1a730*/  @P0 BRA `(.L_x_123) ;  /* 0x0000000000040947 */ /* 0x000fea0003800000 */
[----:B------:R-:W-:Y:S01]  /*1a740*/  BPT.TRAP 0x1 ;  /* 0x000000040000795c */ /* 0x000fe20000300000 */
.L_x_123:
        /* <DEDUP_REMOVED lines=16> */
[----:B------:R-:W-:Y:S01]  /*1a850*/  VIADD R0, R0, 0x1 ;  /* 0x0000000100007836 */ /* 0x000fe20000000000 */
[----:B------:R-:W-:Y:S01]  /*1a860*/  UIADD3 UR8, UR14, 0x20000, URZ ;  /* 0x000200000e087890 */ /* 0x000fe2000fffe03f */
[----:B------:R-:W-:Y:S01]  /*1a870*/  MOV R8, 0x1 ;  /* 0x0000000100087802 */ /* 0x000fe20000000f00 */
[----:B------:R-:W-:-:S02]  /*1a880*/  UIADD3 UR15, UR14, 0x22000, URZ ;  /* 0x000220000e0f7890 */ /* 0x000fc4000fffe03f */
[----:B------:R-:W-:Y:S01]  /*1a890*/  UIADD3 UR19, UR14, 0x24000, URZ ;  /* 0x000240000e137890 */ /* 0x000fe2000fffe03f */
[C---:B------:R-:W-:Y:S01]  /*1a8a0*/  ISETP.NE.AND P3, PT, R0.reuse, 0x5, PT ;  /* 0x000000050000780c */ /* 0x040fe20003f65270 */
[----:B------:R-:W-:Y:S01]  /*1a8b0*/  UIADD3 UR23, UR14, 0x26000, URZ ;  /* 0x000260000e177890 */ /* 0x000fe2000fffe03f */
[----:B------:R-:W-:Y:S02]  /*1a8c0*/  UMOV UR26, 0x140 ;  /* 0x00000140001a7882 */ /* 0x000fe40000000000 */
[----:B------:R1:W-:Y:S01]  /*1a8d0*/  UTMALDG.4D [UR8], [UR4], desc[UR6] ;  /* 0x00000608040075b4 */ /* 0x0003e20008019000 */
[----:B------:R-:W-:Y:S02]  /*1a8e0*/  SEL R5, RZ, 0x1, P3 ;  /* 0x00000001ff057807 */ /* 0x000fe40001800000 */
[----:B------:R-:W-:Y:S02]  /*1a8f0*/  SEL R0, R0, RZ, P3 ;  /* 0x000000ff00007207 */ /* 0x000fe40001800000 */
[----:B------:R-:W-:Y:S01]  /*1a900*/  LOP3.LUT R4, R4, R5, RZ, 0x3c, !PT ;  /* 0x0000000504047212 */ /* 0x000fe200078e3cff */
        /* <DEDUP_REMOVED lines=28> */
.L_x_120:
[----:B------:R-:W-:Y:S05]  /*1aad0*/  BSYNC B1 ;  /* 0x0000000000017941 */ /* 0x000fea0003800000 */
.L_x_119:
[----:B------:R-:W-:-:S13]  /*1aae0*/  ISETP.GE.AND P3, PT, R6, 0x41, PT ;  /* 0x000000410600780c */ /* 0x000fda0003f66270 */
[----:B------:R-:W-:Y:S05]  /*1aaf0*/  @!P3 BRA `(.L_x_124) ;  /* 0x000000080088b947 */ /* 0x000fea0003800000 */
[----:B------:R-:W-:Y:S01]  /*1ab00*/  IADD3 R6, R6, 0x3f, RZ ;  /* 0x0000003f06067810 */ /* 0x000fe20007ffe0ff */
[----:B------:R-:W-:Y:S03]  /*1ab10*/  BSSY B1, `(.L_x_124) ;  /* 0x00000a0000017945 */ /* 0x000fe60003800000 */
[----:B------:R-:W-:-:S04]  /*1ab20*/  SHF.R.S32.HI R5, RZ, 0x1f, R6 ;  /* 0x0000001fff057819 */ /* 0x000fc80000011406 */
[----:B------:R-:W-:-:S04]  /*1ab30*/  LEA.HI R5, R5, R6, RZ, 0x6 ;  /* 0x0000000605057211 */ /* 0x000fc800078f30ff */
[----:B------:R-:W-:-:S04]  /*1ab40*/  SHF.R.S32.HI R5, RZ, 0x6, R5 ;  /* 0x00000006ff057819 */ /* 0x000fc80000011405 */
[----:B------:R-:W-:-:S07]  /*1ab50*/  SHF.L.U32 R5, R5, 0x1, RZ ;  /* 0x0000000105057819 */ /* 0x000fce00000006ff */
.L_x_135:
[----:B------:R-:W-:Y:S04]  /*1ab60*/  BSSY B2, `(.L_x_125) ;  /* 0x000004a000027945 */ /* 0x000fe80003800000 */
[----:B------:R-:W-:Y:S05]  /*1ab70*/  @!P6 BRA `(.L_x_126) ;  /* 0x000000040020e947 */ /* 0x000fea0003800000 */
[----:B------:R-:W1:Y:S01]  /*1ab80*/  S2R R7, SR_CgaCtaId ;  /* 0x0000000000077919 */ /* 0x000e620000008800 */
[----:B------:R-:W-:Y:S02]  /*1ab90*/  MOV R6, 0x400 ;  /* 0x0000040000067802 */ /* 0x000fe40000000f00 */
[----:B------:R-:W-:Y:S02]  /*1aba0*/  SHF.L.U32 R9, R4, 0x1f, RZ ;  /* 0x0000001f04097819 */ /* 0x000fe400000006ff */
[----:B-1----:R-:W-:-:S05]  /*1abb0*/  LEA R7, R7, R6, 0x18 ;  /* 0x0000000607077211 */ /* 0x002fca00078ec0ff */
[----:B------:R-:W-:-:S04]  /*1abc0*/  IMAD R6, R0, 0x8, R7 ;  /* 0x0000000800067824 */ /* 0x000fc800078e0207 */
[----:B------:R-:W1:Y:S02]  /*1abd0*/  SYNCS.PHASECHK.TRANS64.TRYWAIT P3, [R6+URZ+0x74428], R9 ;  /* 0x07442809060075a7 */ /* 0x000e64000806017f */
[----:B-1----:R-:W-:Y:S05]  /*1abe0*/  @!P3 BRA `(.L_x_127) ;  /* 0x0000000c00d0b947 */ /* 0x002fea0003800000 */
.L_x_153:
[----:B------:R-:W-:Y:S01]  /*1abf0*/  UPRMT UR4, UR20, 0x9910, URZ ;  /* 0x0000991014047896 */ /* 0x000fe2000800003f */
[----:B-1----:R-:W-:-:S03]  /*1ac00*/  @P2 MOV R9, 0x10000 ;  /* 0x0001000000092802 */ /* 0x002fc60000000f00 */
[----:B------:R-:W-:Y:S01]  /*1ac10*/  UISETP.NE.AND UP0, UPT, UR4, 0x2, UPT ;  /* 0x000000020400788c */ /* 0x000fe2000bf05270 */
[----:B------:R1:W-:Y:S05]  /*1ac20*/  @P2 SYNCS.ARRIVE.TRANS64 RZ, [R6+URZ+0x74400], R9 ;  /* 0x0744000906ff29a7 */ /* 0x0003ea000800003f */
[----:B------:R-:W-:-:S13]  /*1ac30*/  PLOP3.LUT P3, PT, PT, PT, UP0, 0x80, 0x0 ;  /* 0x000000000000781c */ /* 0x000fda0003f6f008 */
[----:B-1----:R-:W-:Y:S05]  /*1ac40*/  @P3 BRA `(.L_x_128) ;  /* 0x0000000000043947 */ /* 0x002fea0003800000 */
[----:B------:R-:W-:Y:S01]  /*1ac50*/  BPT.TRAP 0x1 ;  /* 0x000000040000795c */ /* 0x000fe20000300000 */
.L_x_128:
[----:B------:R-:W-:Y:S05]  /*1ac60*/  @P0 BRA `(.L_x_129) ;  /* 0x0000000000040947 */ /* 0x000fea0003800000 */
[----:B------:R-:W-:Y:S01]  /*1ac70*/  BPT.TRAP 0x1 ;  /* 0x000000040000795c */ /* 0x000fe20000300000 */
.L_x_129:
        /* <DEDUP_REMOVED lines=15> */
[----:B------:R-:W-:Y:S01]  /*1ad70*/  UIADD3 UR9, UR9, 0x74400, URZ ;  /* 0x0007440009097890 */ /* 0x000fe2000fffe03f */
[----:B------:R-:W-:Y:S01]  /*1ad80*/  IADD3 R0, R0, 0x1, RZ ;  /* 0x0000000100007810 */ /* 0x000fe20007ffe0ff */
[----:B------:R-:W-:-:S02]  /*1ad90*/  UIADD3 UR8, UR14, 0x20000, URZ ;  /* 0x000200000e087890 */ /* 0x000fc4000fffe03f */
[----:B------:R-:W-:Y:S01]  /*1ada0*/  USHF.L.U32 UR11, UR11, 0x6, URZ ;  /* 0x000000060b0b7899 */ /* 0x000fe2000800063f */
[C---:B------:R-:W-:Y:S01]  /*1adb0*/  ISETP.NE.AND P3, PT, R0.reuse, 0x5, PT ;  /* 0x000000050000780c */ /* 0x040fe20003f65270 */
[----:B------:R-:W-:Y:S02]  /*1adc0*/  UIADD3 UR15, UR14, 0x22000, URZ ;  /* 0x000220000e0f7890 */ /* 0x000fe4000fffe03f */
[----:B------:R-:W-:Y:S01]  /*1add0*/  UIADD3 UR19, UR14, 0x24000, URZ ;  /* 0x000240000e137890 */ /* 0x000fe2000fffe03f */
[----:B------:R-:W-:Y:S01]  /*1ade0*/  SEL R7, RZ, 0x1, P3 ;  /* 0x00000001ff077807 */ /* 0x000fe20001800000 */
[----:B------:R-:W-:Y:S01]  /*1adf0*/  UIADD3 UR23, UR14, 0x26000, URZ ;  /* 0x000260000e177890 */ /* 0x000fe2000fffe03f */
[----:B------:R-:W-:Y:S01]  /*1ae00*/  SEL R0, R0, RZ, P3 ;  /* 0x000000ff00007207 */ /* 0x000fe20001800000 */
[----:B------:R-:W-:Y:S01]  /*1ae10*/  UMOV UR26, 0x140 ;  /* 0x00000140001a7882 */ /* 0x000fe20000000000 */
[----:B------:R1:W-:Y:S01]  /*1ae20*/  UTMALDG.4D [UR8], [UR4], desc[UR6] ;  /* 0x00000608040075b4 */ /* 0x0003e20008019000 */
        /* <DEDUP_REMOVED lines=29> */
.L_x_126:
[----:B------:R-:W-:Y:S05]  /*1b000*/  BSYNC B2 ;  /* 0x0000000000027941 */ /* 0x000fea0003800000 */
.L_x_125:
[----:B------:R-:W-:Y:S01]  /*1b010*/  ISETP.LT.OR P3, PT, R5, 0x4, !P6 ;  /* 0x000000040500780c */ /* 0x000fe20007761670 */
[----:B------:R-:W-:-:S12]  /*1b020*/  BSSY B2, `(.L_x_130) ;  /* 0x000004b000027945 */ /* 0x000fd80003800000 */
[----:B------:R-:W-:Y:S05]  /*1b030*/  @P3 BRA `(.L_x_131) ;  /* 0x0000000400243947 */ /* 0x000fea0003800000 */
[----:B------:R-:W1:Y:S01]  /*1b040*/  S2R R7, SR_CgaCtaId ;  /* 0x0000000000077919 */ /* 0x000e620000008800 */
[----:B------:R-:W-:Y:S02]  /*1b050*/  MOV R6, 0x400 ;  /* 0x0000040000067802 */ /* 0x000fe40000000f00 */
[----:B------:R-:W-:Y:S02]  /*1b060*/  SHF.L.U32 R9, R4, 0x1f, RZ ;  /* 0x0000001f04097819 */ /* 0x000fe400000006ff */
[----:B-1----:R-:W-:-:S05]  /*1b070*/  LEA R7, R7, R6, 0x18 ;  /* 0x0000000607077211 */ /* 0x002fca00078ec0ff */
[----:B------:R-:W-:-:S04]  /*1b080*/  IMAD R6, R0, 0x8, R7 ;  /* 0x0000000800067824 */ /* 0x000fc800078e0207 */
[----:B------:R-:W1:Y:S02]  /*1b090*/  SYNCS.PHASECHK.TRANS64.TRYWAIT P3, [R6+URZ+0x74428], R9 ;  /* 0x07442809060075a7 */ /* 0x000e64000806017f */
[----:B-1----:R-:W-:Y:S05]  /*1b0a0*/  @!P3 BRA `(.L_x_132) ;  /* 0x0000000800b4b947 */ /* 0x002fea0003800000 */
.L_x_154:
[----:B------:R-:W-:Y:S01]  /*1b0b0*/  UPRMT UR4, UR20, 0x9910, URZ ;  /* 0x0000991014047896 */ /* 0x000fe2000800003f */
[----:B-1----:R-:W-:-:S03]  /*1b0c0*/  @P1 MOV R9, 0x10000 ;  /* 0x0001000000091802 */ /* 0x002fc60000000f00 */
[----:B------:R-:W-:Y:S01]  /*1b0d0*/  UISETP.NE.AND UP0, UPT, UR4, 0x2, UPT ;  /* 0x000000020400788c */ /* 0x000fe2000bf05270 */
[----:B------:R1:W-:Y:S05]  /*1b0e0*/  @P1 SYNCS.ARRIVE.TRANS64 RZ, [R6+URZ+0x74400], R9 ;  /* 0x0744000906ff19a7 */ /* 0x0003ea000800003f */
[----:B------:R-:W-:-:S13]  /*1b0f0*/  PLOP3.LUT P3, PT, PT, PT, UP0, 0x80, 0x0 ;  /* 0x000000000000781c */ /* 0x000fda0003f6f008 */
[----:B-1----:R-:W-:Y:S05]  /*1b100*/  @P3 BRA `(.L_x_133) ;  /* 0x0000000000043947 */ /* 0x002fea0003800000 */
[----:B------:R-:W-:Y:S01]  /*1b110*/  BPT.TRAP 0x1 ;  /* 0x000000040000795c */ /* 0x000fe20000300000 */
.L_x_133:
[----:B------:R-:W-:Y:S05]  /*1b120*/  @P0 BRA `(.L_x_134) ;  /* 0x0000000000040947 */ /* 0x000fea0003800000 */
[----:B------:R-:W-:Y:S01]  /*1b130*/  BPT.TRAP 0x1 ;  /* 0x000000040000795c */ /* 0x000fe20000300000 */
.L_x_134:
        /* <DEDUP_REMOVED lines=17> */
[----:B------:R-:W-:Y:S01]  /*1b250*/  UIADD3 UR8, UR14, 0x20000, URZ ;  /* 0x000200000e087890 */ /* 0x000fe2000fffe03f */
[----:B------:R-:W-:Y:S01]  /*1b260*/  VIADD R8, R8, 0x1 ;  /* 0x0000000108087836 */ /* 0x000fe20000000000 */
[----:B------:R-:W-:Y:S01]  /*1b270*/  USHF.L.U32 UR11, UR11, 0x6, URZ ;  /* 0x000000060b0b7899 */ /* 0x000fe2000800063f */
[----:B------:R-:W-:Y:S01]  /*1b280*/  ISETP.NE.AND P3, PT, R0, 0x5, PT ;  /* 0x000000050000780c */ /* 0x000fe20003f65270 */
[----:B------:R-:W-:-:S02]  /*1b290*/  UIADD3 UR15, UR14, 0x22000, URZ ;  /* 0x000220000e0f7890 */ /* 0x000fc4000fffe03f */
        /* <DEDUP_REMOVED lines=35> */
.L_x_131:
[----:B------:R-:W-:Y:S05]  /*1b4d0*/  BSYNC B2 ;  /* 0x0000000000027941 */ /* 0x000fea0003800000 */
.L_x_130:
[C---:B------:R-:W-:Y:S02]  /*1b4e0*/  ISETP.GT.AND P3, PT, R5.reuse, 0x4, PT ;  /* 0x000000040500780c */ /* 0x040fe40003f64270 */
[----:B------:R-:W-:-:S11]  /*1b4f0*/  IADD3 R5, R5, -0x2, RZ ;  /* 0xfffffffe05057810 */ /* 0x000fd60007ffe0ff */
[----:B------:R-:W-:Y:S05]  /*1b500*/  @P3 BRA `(.L_x_135) ;  /* 0xfffffff400943947 */ /* 0x000fea000383ffff */
[----:B------:R-:W-:Y:S05]  /*1b510*/  BSYNC B1 ;  /* 0x0000000000017941 */ /* 0x000fea0003800000 */
.L_x_124:
[----:B------:R-:W2:Y:S01]  /*1b520*/  LDL.LU R2, [R1+0x200] ;  /* 0x0002000001027983 */ /* 0x000ea20000300800 */
[----:B------:R-:W-:Y:S01]  /*1b530*/  ULDC UR4, c[0x0][0xa00] ;  /* 0x0002800000047ab9 */ /* 0x000fe20000000800 */
[----:B------:R-:W-:Y:S02]  /*1b540*/  PRMT R5, RZ, 0x7610, R5 ;  /* 0x00007610ff057816 */ /* 0x000fe40000000005 */
[----:B--2---:R-:W-:-:S04]  /*1b550*/  IADD3 R2, R2, UR21, RZ ;  /* 0x0000001502027c10 */ /* 0x004fc8000fffe0ff */
[----:B------:R-:W-:Y:S01]  /*1b560*/  ISETP.GE.AND P3, PT, R2, UR4, PT ;  /* 0x0000000402007c0c */ /* 0x000fe2000bf66270 */
[----:B------:R1:W-:-:S12]  /*1b570*/  STL [R1+0x200], R2 ;  /* 0x0002000201007387 */ /* 0x0003d80000100800 */
[----:B-1----:R-:W-:Y:S05]  /*1b580*/  @!P3 BRA `(.L_x_136) ;  /* 0xffffffe8005cb947 */ /* 0x002fea000383ffff */
[----:B------:R-:W-:Y:S05]  /*1b590*/  BSYNC B0 ;  /* 0x0000000000007941 */ /* 0x000fea0003800000 */
.L_x_109:
[----:B------:R-:W-:Y:S05]  /*1b5a0*/  EXIT ;  /* 0x000000000000794d */ /* 0x000fea0003800000 */
.L_x_17:
[----:B-1----:R-:W-:-:S04]  /*1b5b0*/  MOV R3, UR6 ;  /* 0x0000000600037c02 */ /* 0x002fc80008000f00 */
[----:B------:R1:W2:Y:S03]  /*1b5c0*/  SYNCS.PHASECHK.TRANS64.TRYWAIT P1, [R3+URZ+0x74450], R0 ;  /* 0x07445000030075a7 */ /* 0x0002a6000802017f */
[----:B--2---:R-:W-:Y:S05]  /*1b5d0*/  @!P1 NANOSLEEP.SYNCS 0x989680 ;  /* 0x009896800000995d */ /* 0x004fea0003900000 */
[----:B------:R-:W2:Y:S02]  /*1b5e0*/  @!P1 SYNCS.PHASECHK.TRANS64 P1, [R3+URZ+0x74450], R0 ;  /* 0x07445000030095a7 */ /* 0x000ea4000802007f */
[----:B--2---:R-:W-:Y:S05]  /*1b5f0*/  @!P1 BRA `(.L_x_17) ;  /* 0xfffffffc00ec9947 */ /* 0x004fea000383ffff */
[----:B------:R-:W-:Y:S05]  /*1b600*/  BRA `(.L_x_137) ;  /* 0xfffffe5c00307947 */ /* 0x000fea000383ffff */
.L_x_19:
[----:B-1----:R-:W-:-:S04]  /*1b610*/  IMAD.U32 R3, RZ, RZ, UR33 ;  /* 0x00000021ff037e24 */ /* 0x002fc8000f8e00ff */
[----:B------:R1:W2:Y:S03]  /*1b620*/  SYNCS.PHASECHK.TRANS64.TRYWAIT P1, [R3+URZ+0x74400], R0 ;  /* 0x07440000030075a7 */ /* 0x0002a6000802017f */
[----:B--2---:R-:W-:Y:S05]  /*1b630*/  @!P1 NANOSLEEP.SYNCS 0x989680 ;  /* 0x009896800000995d */ /* 0x004fea0003900000 */
[----:B------:R-:W2:Y:S02]  /*1b640*/  @!P1 SYNCS.PHASECHK.TRANS64 P1, [R3+URZ+0x74400], R0 ;  /* 0x07440000030095a7 */ /* 0x000ea4000802007f */
[----:B--2---:R-:W-:Y:S05]  /*1b650*/  @!P1 BRA `(.L_x_19) ;  /* 0xfffffffc00ec9947 */ /* 0x004fea000383ffff */
[----:B------:R-:W-:Y:S05]  /*1b660*/  BRA `(.L_x_138) ;  /* 0xfffffe5c00487947 */ /* 0x000fea000383ffff */
.L_x_20:
[----:B-1----:R-:W-:-:S04]  /*1b670*/  MOV R3, UR5 ;  /* 0x0000000500037c02 */ /* 0x002fc80008000f00 */
[----:B------:R1:W2:Y:S03]  /*1b680*/  SYNCS.PHASECHK.TRANS64.TRYWAIT P1, [R3+URZ+-0x8], R2 ;  /* 0xfffff802030075a7 */ /* 0x0002a6000802017f */
[----:B--2---:R-:W-:Y:S05]  /*1b690*/  @!P1 NANOSLEEP.SYNCS 0x989680 ;  /* 0x009896800000995d */ /* 0x004fea0003900000 */
[----:B------:R-:W2:Y:S02]  /*1b6a0*/  @!P1 SYNCS.PHASECHK.TRANS64 P1, [R3+URZ+-0x8], R2 ;  /* 0xfffff802030095a7 */ /* 0x000ea4000802007f */
[----:B--2---:R-:W-:Y:S05]  /*1b6b0*/  @!P1 BRA `(.L_x_20) ;  /* 0xfffffffc00ec9947 */ /* 0x004fea000383ffff */
[----:B------:R-:W-:Y:S05]  /*1b6c0*/  BRA `(.L_x_139) ;  /* 0xfffffe5c00387947 */ /* 0x000fea000383ffff */
.L_x_22:
[----:B-1----:R-:W-:-:S04]  /*1b6d0*/  MOV R3, UR6 ;  /* 0x0000000600037c02 */ /* 0x002fc80008000f00 */
[----:B------:R1:W2:Y:S03]  /*1b6e0*/  SYNCS.PHASECHK.TRANS64.TRYWAIT P1, [R3+URZ+0x74400], R2 ;  /* 0x07440002030075a7 */ /* 0x0002a6000802017f */
[----:B--2---:R-:W-:Y:S05]  /*1b6f0*/  @!P1 NANOSLEEP.SYNCS 0x989680 ;  /* 0x009896800000995d */ /* 0x004fea0003900000 */
[----:B------:R-:W2:Y:S02]  /*1b700*/  @!P1 SYNCS.PHASECHK.TRANS64 P1, [R3+URZ+0x74400], R2 ;  /* 0x07440002030095a7 */ /* 0x000ea4000802007f */
[----:B--2---:R-:W-:Y:S05]  /*1b710*/  @!P1 BRA `(.L_x_22) ;  /* 0xfffffffc00ec9947 */ /* 0x004fea000383ffff */
[----:B------:R-:W-:Y:S05]  /*1b720*/  BRA `(.L_x_140) ;  /* 0xfffffe8000487947 */ /* 0x000fea000383ffff */
.L_x_27:
[----:B-1----:R-:W-:-:S04]  /*1b730*/  MOV R3, UR7 ;  /* 0x0000000700037c02 */ /* 0x002fc80008000f00 */
[----:B------:R1:W2:Y:S03]  /*1b740*/  SYNCS.PHASECHK.TRANS64.TRYWAIT P2, [R3+URZ+0x74400], R0 ;  /* 0x07440000030075a7 */ /* 0x0002a6000804017f */
[----:B--2---:R-:W-:Y:S05]  /*1b750*/  @!P2 NANOSLEEP.SYNCS 0x989680 ;  /* 0x009896800000a95d */ /* 0x004fea0003900000 */
[----:B------:R-:W2:Y:S02]  /*1b760*/  @!P2 SYNCS.PHASECHK.TRANS64 P2, [R3+URZ+0x74400], R0 ;  /* 0x074400000300a5a7 */ /* 0x000ea4000804007f */
[----:B--2---:R-:W-:Y:S05]  /*1b770*/  @!P2 BRA `(.L_x_27) ;  /* 0xfffffffc00eca947 */ /* 0x004fea000383ffff */
[----:B------:R-:W-:Y:S05]  /*1b780*/  BRA `(.L_x_141) ;  /* 0xfffffecc00bc7947 */ /* 0x000fea000383ffff */
.L_x_31:
[----:B-1----:R-:W-:-:S04]  /*1b790*/  IMAD.U32 R0, RZ, RZ, UR10 ;  /* 0x0000000aff007e24 */ /* 0x002fc8000f8e00ff */
[----:B------:R1:W2:Y:S03]  /*1b7a0*/  SYNCS.PHASECHK.TRANS64.TRYWAIT P2, [R0+URZ+0x74400], R7 ;  /* 0x07440007000075a7 */ /* 0x0002a6000804017f */
[----:B--2---:R-:W-:Y:S05]  /*1b7b0*/  @!P2 NANOSLEEP.SYNCS 0x989680 ;  /* 0x009896800000a95d */ /* 0x004fea0003900000 */
[----:B------:R-:W2:Y:S02]  /*1b7c0*/  @!P2 SYNCS.PHASECHK.TRANS64 P2, [R0+URZ+0x74400], R7 ;  /* 0x074400070000a5a7 */ /* 0x000ea4000804007f */
[----:B--2---:R-:W-:Y:S05]  /*1b7d0*/  @!P2 BRA `(.L_x_31) ;  /* 0xfffffffc00eca947 */ /* 0x004fea000383ffff */
[----:B------:R-:W-:Y:S05]  /*1b7e0*/  BRA `(.L_x_30) ;  /* 0xffffff1800c87947 */ /* 0x000fea000383ffff */
.L_x_51:
[----:B-1----:R-:W-:-:S04]  /*1b7f0*/  MOV R3, UR4 ;  /* 0x0000000400037c02 */ /* 0x002fc80008000f00 */
[----:B------:R1:W2:Y:S03]  /*1b800*/  SYNCS.PHASECHK.TRANS64.TRYWAIT P1, [R3+URZ+0x74498], R0 ;  /* 0x07449800030075a7 */ /* 0x0002a6000802017f */
[----:B--2---:R-:W-:Y:S05]  /*1b810*/  @!P1 NANOSLEEP.SYNCS 0x989680 ;  /* 0x009896800000995d */ /* 0x004fea0003900000 */
[----:B------:R-:W2:Y:S02]  /*1b820*/  @!P1 SYNCS.PHASECHK.TRANS64 P1, [R3+URZ+0x74498], R0 ;  /* 0x07449800030095a7 */ /* 0x000ea4000802007f */
[----:B--2---:R-:W-:Y:S05]  /*1b830*/  @!P1 BRA `(.L_x_51) ;  /* 0xfffffffc00ec9947 */ /* 0x004fea000383ffff */
[----:B------:R-:W-:Y:S05]  /*1b840*/  BRA `(.L_x_142) ;  /* 0xffffff9800987947 */ /* 0x000fea000383ffff */
.L_x_94:
[----:B------:R-:W-:Y:S01]  /*1b850*/  BSSY B1, `(.L_x_143) ;  /* 0x0000006000017945 */ /* 0x000fe20003800000 */
[----:B------:R-:W-:-:S07]  /*1b860*/  MOV R15, 0xffffffff ;  /* 0xffffffff000f7802 */ /* 0x000fce0000000f00 */
[----:B------:R-:W-:Y:S05]  /*1b870*/  WARPSYNC.COLLECTIVE R15, `(.L_x_144) ;  /* 0x000000000f0c7348 */ /* 0x000fea0003c00000 */
[----:B------:R-:W-:Y:S02]  /*1b880*/  ELECT P6, UR62, PT ;  /* 0x00000000003e782f */ /* 0x000fe400038c0000 */
[----:B------:R-:W-:Y:S01]  /*1b890*/  MOV R14, UR62 ;  /* 0x0000003e000e7c02 */ /* 0x000fe20008000f00 */
[----:B------:R-:W-:Y:S10]  /*1b8a0*/  ENDCOLLECTIVE ;  /* 0x000000000000791b */ /* 0x000ff40003800000 */
.L_x_144:
[----:B------:R-:W-:Y:S05]  /*1b8b0*/  BSYNC B1 ;  /* 0x0000000000017941 */ /* 0x000fea0003800000 */
.L_x_143:
[----:B------:R-:W-:Y:S05]  /*1b8c0*/  BRA `(.L_x_145) ;  /* 0xffffffd8008c7947 */ /* 0x000fea000383ffff */
.L_x_97:
[----:B-1----:R1:W2:Y:S02]  /*1b8d0*/  SYNCS.PHASECHK.TRANS64.TRYWAIT P2, [R7+URZ+0x74460], R6 ;  /* 0x07446006070075a7 */ /* 0x0022a4000804017f */
[----:B--2---:R-:W-:Y:S05]  /*1b8e0*/  @!P2 NANOSLEEP.SYNCS 0x989680 ;  /* 0x009896800000a95d */ /* 0x004fea0003900000 */
[----:B------:R-:W2:Y:S02]  /*1b8f0*/  @!P2 SYNCS.PHASECHK.TRANS64 P2, [R7+URZ+0x74460], R6 ;  /* 0x074460060700a5a7 */ /* 0x000ea4000804007f */
[----:B--2---:R-:W-:Y:S05]  /*1b900*/  @!P2 BRA `(.L_x_97) ;  /* 0xfffffffc00f0a947 */ /* 0x004fea000383ffff */
[----:B------:R-:W-:Y:S05]  /*1b910*/  BRA `(.L_x_146) ;  /* 0xffffffd800ac7947 */ /* 0x000fea000383ffff */
.L_x_102:
[----:B-1----:R1:W2:Y:S02]  /*1b920*/  SYNCS.PHASECHK.TRANS64.TRYWAIT P2, [R7+URZ+0x744b0], R4 ;  /* 0x0744b004070075a7 */ /* 0x0022a4000804017f */
[----:B--2---:R-:W-:Y:S05]  /*1b930*/  @!P2 NANOSLEEP.SYNCS 0x989680 ;  /* 0x009896800000a95d */ /* 0x004fea0003900000 */
[----:B------:R-:W2:Y:S02]  /*1b940*/  @!P2 SYNCS.PHASECHK.TRANS64 P2, [R7+URZ+0x744b0], R4 ;  /* 0x0744b0040700a5a7 */ /* 0x000ea4000804007f */
[----:B--2---:R-:W-:Y:S05]  /*1b950*/  @!P2 BRA `(.L_x_102) ;  /* 0xfffffffc00f0a947 */ /* 0x004fea000383ffff */
[----:B------:R-:W-:Y:S05]  /*1b960*/  BRA `(.L_x_101) ;  /* 0xffffffdc00cc7947 */ /* 0x000fea000383ffff */
.L_x_105:
[----:B-1----:R1:W2:Y:S02]  /*1b970*/  SYNCS.PHASECHK.TRANS64.TRYWAIT P2, [R4+URZ+0x74460], R9 ;  /* 0x07446009040075a7 */ /* 0x0022a4000804017f */
[----:B--2---:R-:W-:Y:S05]  /*1b980*/  @!P2 NANOSLEEP.SYNCS 0x989680 ;  /* 0x009896800000a95d */ /* 0x004fea0003900000 */
[----:B------:R-:W2:Y:S02]  /*1b990*/  @!P2 SYNCS.PHASECHK.TRANS64 P2, [R4+URZ+0x74460], R9 ;  /* 0x074460090400a5a7 */ /* 0x000ea4000804007f */
[----:B--2---:R-:W-:Y:S05]  /*1b9a0*/  @!P2 BRA `(.L_x_105) ;  /* 0xfffffffc00f0a947 */ /* 0x004fea000383ffff */
[----:B------:R-:W-:Y:S05]  /*1b9b0*/  BRA `(.L_x_147) ;  /* 0xffffffdc00e07947 */ /* 0x000fea000383ffff */
.L_x_110:
[----:B------:R-:W-:Y:S01]  /*1b9c0*/  BSSY B1, `(.L_x_148) ;  /* 0x0000006000017945 */ /* 0x000fe20003800000 */
[----:B------:R-:W-:-:S07]  /*1b9d0*/  MOV R15, 0xffffffff ;  /* 0xffffffff000f7802 */ /* 0x000fce0000000f00 */
[----:B------:R-:W-:Y:S05]  /*1b9e0*/  WARPSYNC.COLLECTIVE R15, `(.L_x_149) ;  /* 0x000000000f0c7348 */ /* 0x000fea0003c00000 */
[----:B------:R-:W-:Y:S02]  /*1b9f0*/  ELECT P6, UR62, PT ;  /* 0x00000000003e782f */ /* 0x000fe400038c0000 */
[----:B------:R-:W-:Y:S01]  /*1ba00*/  MOV R14, UR62 ;  /* 0x0000003e000e7c02 */ /* 0x000fe20008000f00 */
[----:B------:R-:W-:Y:S10]  /*1ba10*/  ENDCOLLECTIVE ;  /* 0x000000000000791b */ /* 0x000ff40003800000 */
.L_x_149:
[----:B------:R-:W-:Y:S05]  /*1ba20*/  BSYNC B1 ;  /* 0x0000000000017941 */ /* 0x000fea0003800000 */
.L_x_148:
[----:B------:R-:W-:Y:S05]  /*1ba30*/  BRA `(.L_x_150) ;  /* 0xffffffe4009c7947 */ /* 0x000fea000383ffff */
.L_x_113:
[----:B-1----:R1:W2:Y:S02]  /*1ba40*/  SYNCS.PHASECHK.TRANS64.TRYWAIT P4, [R8+URZ+0x74428], R7 ;  /* 0x07442807080075a7 */ /* 0x0022a4000808017f */
[----:B--2---:R-:W-:Y:S05]  /*1ba50*/  @!P4 NANOSLEEP.SYNCS 0x989680 ;  /* 0x009896800000c95d */ /* 0x004fea0003900000 */
[----:B------:R-:W2:Y:S02]  /*1ba60*/  @!P4 SYNCS.PHASECHK.TRANS64 P4, [R8+URZ+0x74428], R7 ;  /* 0x074428070800c5a7 */ /* 0x000ea4000808007f */
[----:B--2---:R-:W-:Y:S05]  /*1ba70*/  @!P4 BRA `(.L_x_113) ;  /* 0xfffffffc00f0c947 */ /* 0x004fea000383ffff */
[----:B------:R-:W-:Y:S05]  /*1ba80*/  BRA `(.L_x_151) ;  /* 0xffffffe400b47947 */ /* 0x000fea000383ffff */
.L_x_118:
[----:B-1----:R1:W2:Y:S02]  /*1ba90*/  SYNCS.PHASECHK.TRANS64.TRYWAIT P4, [R5+URZ+0x744b0], R8 ;  /* 0x0744b008050075a7 */ /* 0x0022a4000808017f */
[----:B--2---:R-:W-:Y:S05]  /*1baa0*/  @!P4 NANOSLEEP.SYNCS 0x989680 ;  /* 0x009896800000c95d */ /* 0x004fea0003900000 */
[----:B------:R-:W2:Y:S02]  /*1bab0*/  @!P4 SYNCS.PHASECHK.TRANS64 P4, [R5+URZ+0x744b0], R8 ;  /* 0x0744b0080500c5a7 */ /* 0x000ea4000808007f */
[----:B--2---:R-:W-:Y:S05]  /*1bac0*/  @!P4 BRA `(.L_x_118) ;  /* 0xfffffffc00f0c947 */ /* 0x004fea000383ffff */
[----:B------:R-:W-:Y:S05]  /*1bad0*/  BRA `(.L_x_117) ;  /* 0xffffffe800cc7947 */ /* 0x000fea000383ffff */
.L_x_121:
[----:B-1----:R1:W2:Y:S02]  /*1bae0*/  SYNCS.PHASECHK.TRANS64.TRYWAIT P3, [R7+URZ+0x74428], R8 ;  /* 0x07442808070075a7 */ /* 0x0022a4000806017f */
[----:B--2---:R-:W-:Y:S05]  /*1baf0*/  @!P3 NANOSLEEP.SYNCS 0x989680 ;  /* 0x009896800000b95d */ /* 0x004fea0003900000 */
[----:B------:R-:W2:Y:S02]  /*1bb00*/  @!P3 SYNCS.PHASECHK.TRANS64 P3, [R7+URZ+0x74428], R8 ;  /* 0x074428080700b5a7 */ /* 0x000ea4000806007f */
[----:B--2---:R-:W-:Y:S05]  /*1bb10*/  @!P3 BRA `(.L_x_121) ;  /* 0xfffffffc00f0b947 */ /* 0x004fea000383ffff */
[----:B------:R-:W-:Y:S05]  /*1bb20*/  BRA `(.L_x_152) ;  /* 0xffffffe800e47947 */ /* 0x000fea000383ffff */
.L_x_127:
[----:B-1----:R1:W2:Y:S02]  /*1bb30*/  SYNCS.PHASECHK.TRANS64.TRYWAIT P3, [R6+URZ+0x74428], R9 ;  /* 0x07442809060075a7 */ /* 0x0022a4000806017f */
[----:B--2---:R-:W-:Y:S05]  /*1bb40*/  @!P3 NANOSLEEP.SYNCS 0x989680 ;  /* 0x009896800000b95d */ /* 0x004fea0003900000 */
[----:B------:R-:W2:Y:S02]  /*1bb50*/  @!P3 SYNCS.PHASECHK.TRANS64 P3, [R6+URZ+0x74428], R9 ;  /* 0x074428090600b5a7 */ /* 0x000ea4000806007f */
[----:B--2---:R-:W-:Y:S05]  /*1bb60*/  @!P3 BRA `(.L_x_127) ;  /* 0xfffffffc00f0b947 */ /* 0x004fea000383ffff */
[----:B------:R-:W-:Y:S05]  /*1bb70*/  BRA `(.L_x_153) ;  /* 0xfffffff0001c7947 */ /* 0x000fea000383ffff */
.L_x_132:
[----:B-1----:R1:W2:Y:S02]  /*1bb80*/  SYNCS.PHASECHK.TRANS64.TRYWAIT P3, [R6+URZ+0x74428], R9 ;  /* 0x07442809060075a7 */ /* 0x0022a4000806017f */
[----:B--2---:R-:W-:Y:S05]  /*1bb90*/  @!P3 NANOSLEEP.SYNCS 0x989680 ;  /* 0x009896800000b95d */ /* 0x004fea0003900000 */
[----:B------:R-:W2:Y:S02]  /*1bba0*/  @!P3 SYNCS.PHASECHK.TRANS64 P3, [R6+URZ+0x74428], R9 ;  /* 0x074428090600b5a7 */ /* 0x000ea4000806007f */
[----:B--2---:R-:W-:Y:S05]  /*1bbb0*/  @!P3 BRA `(.L_x_132) ;  /* 0xfffffffc00f0b947 */ /* 0x004fea000383ffff */
[----:B------:R-:W-:Y:S05]  /*1bbc0*/  BRA `(.L_x_154) ;  /* 0xfffffff400387947 */ /* 0x000fea000383ffff */
        .weak           $__internal_0_$__cuda_sm20_rcp_rn_f32_slowpath
        .type           $__internal_0_$__cuda_sm20_rcp_rn_f32_slowpath,@function
        .size           $__internal_0_$__cuda_sm20_rcp_rn_f32_slowpath,(.L_x_160 - $__internal_0_$__cuda_sm20_rcp_rn_f32_slowpath)
$__internal_0_$__cuda_sm20_rcp_rn_f32_slowpath:
[----:B------:R-:W-:Y:S01]  /*1bbd0*/  IMAD.SHL.U32 R2, R0, 0x2, RZ ;  /* 0x0000000200027824 */ /* 0x000fe200078e00ff */
[----:B------:R-:W-:Y:S04]  /*1bbe0*/  BSSY B2, `(.L_x_155) ;  /* 0x0000030000027945 */ /* 0x000fe80003800000 */
[----:B------:R-:W-:-:S04]  /*1bbf0*/  SHF.R.U32.HI R2, RZ, 0x18, R2 ;  /* 0x00000018ff027819 */ /* 0x000fc80000011602 */
[----:B------:R-:W-:-:S13]  /*1bc00*/  ISETP.NE.U32.AND P0, PT, R2, RZ, PT ;  /* 0x000000ff0200720c */ /* 0x000fda0003f05070 */
[----:B------:R-:W-:Y:S05]  /*1bc10*/  @P0 BRA `(.L_x_156) ;  /* 0x0000000000280947 */ /* 0x000fea0003800000 */
[----:B------:R-:W-:-:S04]  /*1bc20*/  SHF.L.U32 R2, R0, 0x1, RZ ;  /* 0x0000000100027819 */ /* 0x000fc800000006ff */
[----:B------:R-:W-:-:S13]  /*1bc30*/  ISETP.NE.AND P0, PT, R2, RZ, PT ;  /* 0x000000ff0200720c */ /* 0x000fda0003f05270 */
[----:B------:R-:W-:Y:S01]  /*1bc40*/  @P0 FFMA R5, R0, 1.84467440737095516160e+19, RZ ;  /* 0x5f80000000050823 */ /* 0x000fe200000000ff */
[----:B------:R-:W-:Y:S08]  /*1bc50*/  @!P0 MUFU.RCP R2, R0 ;  /* 0x0000000000028308 */ /* 0x000ff00000001000 */
[----:B------:R-:W1:Y:S02]  /*1bc60*/  @P0 MUFU.RCP R3, R5 ;  /* 0x0000000500030308 */ /* 0x000e640000001000 */
[----:B-1----:R-:W-:-:S04]  /*1bc70*/  @P0 FFMA R5, R5, R3, -1 ;  /* 0xbf80000005050423 */ /* 0x002fc80000000003 */
[----:B------:R-:W-:-:S04]  /*1bc80*/  @P0 FADD.FTZ R5, -R5, -RZ ;  /* 0x800000ff05050221 */ /* 0x000fc80000010100 */
[----:B------:R-:W-:-:S04]  /*1bc90*/  @P0 FFMA R3, R3, R5, R3 ;  /* 0x0000000503030223 */ /* 0x000fc80000000003 */
[----:B------:R-:W-:Y:S01]  /*1bca0*/  @P0 FFMA R2, R3, 1.84467440737095516160e+19, RZ ;  /* 0x5f80000003020823 */ /* 0x000fe200000000ff */
[----:B------:R-:W-:Y:S06]  /*1bcb0*/  BRA `(.L_x_157) ;  /* 0x0000000000887947 */ /* 0x000fec0003800000 */
.L_x_156:
[----:B------:R-:W-:-:S04]  /*1bcc0*/  IADD3 R14, R2, -0xfd, RZ ;  /* 0xffffff03020e7810 */ /* 0x000fc80007ffe0ff */
[----:B------:R-:W-:-:S13]  /*1bcd0*/  ISETP.GT.U32.AND P0, PT, R14, 0x1, PT ;  /* 0x000000010e00780c */ /* 0x000fda0003f04070 */
[----:B------:R-:W-:Y:S05]  /*1bce0*/  @P0 BRA `(.L_x_158) ;  /* 0x0000000000780947 */ /* 0x000fea0003800000 */
[----:B------:R-:W-:Y:S01]  /*1bcf0*/  LOP3.LUT R5, R0, 0x7fffff, RZ, 0xc0, !PT ;  /* 0x007fffff00057812 */ /* 0x000fe200078ec0ff */
[----:B------:R-:W-:Y:S01]  /*1bd00*/  VIADD R2, R2, 0xffffff04 ;  /* 0xffffff0402027836 */ /* 0x000fe20000000000 */
[----:B------:R-:W-:Y:S02]  /*1bd10*/  MOV R15, 0x3 ;  /* 0x00000003000f7802 */ /* 0x000fe40000000f00 */
[----:B------:R-:W-:Y:S02]  /*1bd20*/  LOP3.LUT R5, R5, 0x3f800000, RZ, 0xfc, !PT ;  /* 0x3f80000005057812 */ /* 0x000fe400078efcff */
[----:B------:R-:W-:Y:S02]  /*1bd30*/  SHF.L.U32 R15, R15, R14, RZ ;  /* 0x0000000e0f0f7219 */ /* 0x000fe400000006ff */
[----:B------:R-:W1:Y:S02]  /*1bd40*/  MUFU.RCP R3, R5 ;  /* 0x0000000500037308 */ /* 0x000e640000001000 */
[----:B-1----:R-:W-:-:S04]  /*1bd50*/  FFMA R6, R5, R3, -1 ;  /* 0xbf80000005067423 */ /* 0x002fc80000000003 */
[----:B------:R-:W-:-:S04]  /*1bd60*/  FADD.FTZ R6, -R6, -RZ ;  /* 0x800000ff06067221 */ /* 0x000fc80000010100 */
[CCC-:B------:R-:W-:Y:S01]  /*1bd70*/  FFMA.RM R5, R3.reuse, R6.reuse, R3.reuse ;  /* 0x0000000603057223 */ /* 0x1c0fe20000004003 */
[----:B------:R-:W-:-:S05]  /*1bd80*/  FFMA.RP R3, R3, R6, R3 ;  /* 0x0000000603037223 */ /* 0x000fca0000008003 */
[C---:B------:R-:W-:Y:S02]  /*1bd90*/  FSETP.NEU.FTZ.AND P0, PT, R5.reuse, R3, PT ;  /* 0x000000030500720b */ /* 0x040fe40003f1d000 */
[----:B------:R-:W-:Y:S02]  /*1bda0*/  LOP3.LUT R3, R5, 0x7fffff, RZ, 0xc0, !PT ;  /* 0x007fffff05037812 */ /* 0x000fe400078ec0ff */
[----:B------:R-:W-:Y:S02]  /*1bdb0*/  SEL R5, RZ, 0xffffffff, !P0 ;  /* 0xffffffffff057807 */ /* 0x000fe40004000000 */
[----:B------:R-:W-:Y:S02]  /*1bdc0*/  LOP3.LUT R3, R3, 0x800000, RZ, 0xfc, !PT ;  /* 0x0080000003037812 */ /* 0x000fe400078efcff */
[----:B------:R-:W-:Y:S02]  /*1bdd0*/  IADD3 R6, -R5, RZ, RZ ;  /* 0x000000ff05067210 */ /* 0x000fe40007ffe1ff */
[----:B------:R-:W-:-:S02]  /*1bde0*/  LOP3.LUT R15, R15, R3, RZ, 0xc0, !PT ;  /* 0x000000030f0f7212 */ /* 0x000fc400078ec0ff */
[-C--:B------:R-:W-:Y:S02]  /*1bdf0*/  LOP3.LUT P1, RZ, R6, R14.reuse, R3, 0xf8, !PT ;  /* 0x0000000e06ff7212 */ /* 0x080fe4000782f803 */
[----:B------:R-:W-:Y:S02]  /*1be00*/  SHF.R.U32.HI R5, RZ, R14, R15 ;  /* 0x0000000eff057219 */ /* 0x000fe4000001160f */
[----:B------:R-:W-:Y:S02]  /*1be10*/  SHF.R.U32.HI R2, RZ, R2, R3 ;  /* 0x00000002ff027219 */ /* 0x000fe40000011603 */
[C---:B------:R-:W-:Y:S02]  /*1be20*/  LOP3.LUT P0, RZ, R5.reuse, 0x1, RZ, 0xc0, !PT ;  /* 0x0000000105ff7812 */ /* 0x040fe4000780c0ff */
[----:B------:R-:W-:-:S04]  /*1be30*/  LOP3.LUT P2, RZ, R5, 0x2, RZ, 0xc0, !PT ;  /* 0x0000000205ff7812 */ /* 0x000fc8000784c0ff */
[----:B------:R-:W-:Y:S02]  /*1be40*/  PLOP3.LUT P0, PT, P0, P1, P2, 0xe0, 0x0 ;  /* 0x000000000000781c */ /* 0x000fe40000703c20 */
[----:B------:R-:W-:Y:S02]  /*1be50*/  LOP3.LUT P1, RZ, R0, 0x7fffff, RZ, 0xc0, !PT ;  /* 0x007fffff00ff7812 */ /* 0x000fe4000782c0ff */
[----:B------:R-:W-:-:S04]  /*1be60*/  SEL R3, RZ, 0x1, !P0 ;  /* 0x00000001ff037807 */ /* 0x000fc80004000000 */
[----:B------:R-:W-:-:S04]  /*1be70*/  IADD3 R3, -R3, RZ, RZ ;  /* 0x000000ff03037210 */ /* 0x000fc80007ffe1ff */
[----:B------:R-:W-:-:S13]  /*1be80*/  ISETP.GE.AND P0, PT, R3, RZ, PT ;  /* 0x000000ff0300720c */ /* 0x000fda0003f06270 */
[----:B------:R-:W-:-:S05]  /*1be90*/  @!P0 IADD3 R2, R2, 0x1, RZ ;  /* 0x0000000102028810 */ /* 0x000fca0007ffe0ff */
[----:B------:R-:W-:-:S05]  /*1bea0*/  @!P1 IMAD.SHL.U32 R2, R2, 0x2, RZ ;  /* 0x0000000202029824 */ /* 0x000fca00078e00ff */
[----:B------:R-:W-:Y:S01]  /*1beb0*/  LOP3.LUT R2, R2, 0x80000000, R0, 0xf8, !PT ;  /* 0x8000000002027812 */ /* 0x000fe200078ef800 */
[----:B------:R-:W-:Y:S06]  /*1bec0*/  BRA `(.L_x_157) ;  /* 0x0000000000047947 */ /* 0x000fec0003800000 */
.L_x_158:
[----:B------:R1:W2:Y:S02]  /*1bed0*/  MUFU.RCP R2, R0 ;  /* 0x0000000000027308 */ /* 0x0002a40000001000 */
.L_x_157:
[----:B------:R-:W-:Y:S05]  /*1bee0*/  BSYNC B2 ;  /* 0x0000000000027941 */ /* 0x000fea0003800000 */
.L_x_155:
[----:B--2---:R-:W-:Y:S02]  /*1bef0*/  MOV R5, R2 ;  /* 0x0000000200057202 */ /* 0x004fe40000000f00 */
[----:B------:R-:W-:Y:S02]  /*1bf00*/  MOV R2, R7 ;  /* 0x0000000700027202 */ /* 0x000fe40000000f00 */
[----:B------:R-:W-:-:S04]  /*1bf10*/  MOV R3, 0x0 ;  /* 0x0000000000037802 */ /* 0x000fc80000000f00 */
[----:B-1----:R-:W-:Y:S05]  /*1bf20*/  RET.REL.NODEC R2 `(_ZN7cutlass13device_kernelINS_4fmha6kernel28FmhaKernelTmaWarpSpecializedINS1_10collective30FmhaMainloopTmaWarpSpecializedINS_10bfloat16_tEffN4cute5tupleIJNS7_1CILi128EEENS9_ILi64EEENS9_ILi512EEEEEENS8_IJiNS9_ILi1EEENS8_IJiiEEEEEESG_SG_NS4_13DefaultFusionEJNS2_6OptionILNS2_3TagE0ENS9_ILb1EEEEENSI_ILSJ_2ESK_EEEEENS4_15FmhaFwdEpilogueIS6_fNS8_IJSB_SC_SB_EEEEENS2_23PersistentTileSchedulerEJSL_SM_EEEEEvNT_6ParamsE) ;  /* 0xfffffe4002347950 */ /* 0x002fea0003c3ffff */
.L_x_159:
[----:B------:R-:W-:-:S00]  /*1bf30*/  BRA `(.L_x_159) ;  /* 0xfffffffc00fc7947 */ /* 0x000fc0000383ffff */
[----:B------:R-:W-:-:S00]  /*1bf40*/  NOP ;  /* 0x0000000000007918 */ /* 0x000fc00000000000 */
        /* <DEDUP_REMOVED lines=11> */
.L_x_160:


//--------------------- .nv.global.init           --------------------------
	.section	.nv.global.init,"aw",@progbits
.nv.global.init:
	.type		$str$24,@object
	.size		$str$24,($str$25 - $str$24)
$str$24:
        /*0000*/ 	.byte	0x28, 0x61, 0x64, 0x64, 0x72, 0x65, 0x73, 0x73, 0x20, 0x26, 0x20, 0x6d, 0x61, 0x73, 0x6b, 0x29
        /*0010*/ 	.byte	0x20, 0x3d, 0x3d, 0x20, 0x30, 0x00
	.type		$str$25,@object
	.size		$str$25,(__unnamed_1 - $str$25)
$str$25:
        /*0016*/ 	.byte	0x2f, 0x74, 0x6d, 0x70, 0x2f, 0x63, 0x75, 0x74, 0x6c, 0x61, 0x73, 0x73, 0x5f, 0x73, 0x77, 0x65
        /*0026*/ 	.byte	0x65, 0x70, 0x5f, 0x73, 0x72, 0x63, 0x2f, 0x69, 0x6e, 0x63, 0x6c, 0x75, 0x64, 0x65, 0x2f, 0x63
        /*0036*/ 	.byte	0x75, 0x74, 0x65, 0x2f, 0x70, 0x6f, 0x69, 0x6e, 0x74, 0x65, 0x72, 0x5f, 0x66, 0x6c, 0x61, 0x67
        /*0046*/ 	.byte	0x67, 0x65, 0x64, 0x2e, 0x68, 0x70, 0x70, 0x00
	.type		__unnamed_1,@object
	.size		__unnamed_1,(__unnamed_2 - __unnamed_1)
__unnamed_1:
        /* <DEDUP_REMOVED lines=28> */
        /*020e*/ 	.byte	0x32, 0x30, 0x34, 0x38, 0x3e, 0x3e, 0x3e, 0x3e, 0x3e, 0x5d, 0x00
	.type		__unnamed_2,@object
	.size		__unnamed_2,(.L_1 - __unnamed_2)
__unnamed_2:
        /* <DEDUP_REMOVED lines=29> */
.L_1:


//--------------------- .nv.shared._ZN7cutlass13device_kernelINS_4fmha6kernel28FmhaKernelTmaWarpSpecializedINS1_10collective30FmhaMainloopTmaWarpSpecializedINS_10bfloat16_tEffN4cute5tupleIJNS7_1CILi128EEENS9_ILi64EEENS9_ILi512EEEEEENS8_IJiNS9_ILi1EEENS8_IJiiEEEEEESG_SG_NS4_13DefaultFusionEJNS2_6OptionILNS2_3TagE0ENS9_ILb1EEEEENSI_ILSJ_2ESK_EEEEENS4_15FmhaFwdEpilogueIS6_fNS8_IJSB_SC_SB_EEEEENS2_23PersistentTileSchedulerEJSL_SM_EEEEEvNT_6ParamsE --------------------------
	.section	.nv.shared._ZN7cutlass13device_kernelINS_4fmha6kernel28FmhaKernelTmaWarpSpecializedINS1_10collective30FmhaMainloopTmaWarpSpecializedINS_10bfloat16_tEffN4cute5tupleIJNS7_1CILi128EEENS9_ILi64EEENS9_ILi512EEEEEENS8_IJiNS9_ILi1EEENS8_IJiiEEEEEESG_SG_NS4_13DefaultFusionEJNS2_6OptionILNS2_3TagE0ENS9_ILb1EEEEENSI_ILSJ_2ESK_EEEEENS4_15FmhaFwdEpilogueIS6_fNS8_IJSB_SC_SB_EEEEENS2_23PersistentTileSchedulerEJSL_SM_EEEEEvNT_6ParamsE,"aw",@nobits
	.sectionflags	@""
	.align	16
	.zero		1024


//--------------------- .nv.shared.reserved.0     --------------------------
	.section	.nv.shared.reserved.0,"aw",@nobits
	.weak		__nv_reservedSMEM_offset_0_alias
	.size		__nv_reservedSMEM_offset_0_alias, 0, 0
	.other		__nv_reservedSMEM_offset_0_alias,@"STO_CUDA_RESERVED_SHARED STV_DEFAULT"
__nv_reservedSMEM_offset_0_alias:
	.zero		0


//--------------------- .nv.global                --------------------------
	.section	.nv.global,"aw",@nobits
.nv.global:
	.type		_ZN39_INTERNAL_cfa31416_4_k_cu_fa9b1622_33034cute1_E,@object
	.size		_ZN39_INTERNAL_cfa31416_4_k_cu_fa9b1622_33034cute1_E,(_ZN39_INTERNAL_cfa31416_4_k_cu_fa9b1622_33034cuda3std3__45__cpo6cbeginE - _ZN39_INTERNAL_cfa31416_4_k_cu_fa9b1622_33034cute1_E)
_ZN39_INTERNAL_cfa31416_4_k_cu_fa9b1622_33034cute1_E:
	.zero		1
	.type		_ZN39_INTERNAL_cfa31416_4_k_cu_fa9b1622_33034cuda3std3__45__cpo6cbeginE,@object
	.size		_ZN39_INTERNAL_cfa31416_4_k_cu_fa9b1622_33034cuda3std3__45__cpo6cbeginE,(_ZN39_INTERNAL_cfa31416_4_k_cu_fa9b1622_33034cuda3std3__48in_placeE - _ZN39_INTERNAL_cfa31416_4_k_cu_fa9b1622_33034cuda3std3__45__cpo6cbeginE)
_ZN39_INTERNAL_cfa31416_4_k_cu_fa9b1622_33034cuda3std3__45__cpo6cbeginE:
	.zero		1
	.type		_ZN39_INTERNAL_cfa31416_4_k_cu_fa9b1622_33034cuda3std3__48in_placeE,@object
	.size		_ZN39_INTERNAL_cfa31416_4_k_cu_fa9b1622_33034cuda3std3__48in_placeE,(_ZN39_INTERNAL_cfa31416_4_k_cu_fa9b1622_33034cuda3std6ranges3__45__cpo9iter_moveE - _ZN39_INTERNAL_cfa31416_4_k_cu_fa9b1622_33034cuda3std3__48in_placeE)
_ZN39_INTERNAL_cfa31416_4_k_cu_fa9b1622_33034cuda3std3__48in_placeE:
	.zero		1
	.type		_ZN39_INTERNAL_cfa31416_4_k_cu_fa9b1622_33034cuda3std6ranges3__45__cpo9iter_moveE,@object
	.size		_ZN39_INTERNAL_cfa31416_4_k_cu_fa9b1622_33034cuda3std6ranges3__45__cpo9iter_moveE,(_ZN39_INTERNAL_cfa31416_4_k_cu_fa9b1622_33034cuda3std3__45__cpo5beginE - _ZN39_INTERNAL_cfa31416_4_k_cu_fa9b1622_33034cuda3std6ranges3__45__cpo9iter_moveE)
_ZN39_INTERNAL_cfa31416_4_k_cu_fa9b1622_33034cuda3std6ranges3__45__cpo9iter_moveE:
	.zero		1
	.type		_ZN39_INTERNAL_cfa31416_4_k_cu_fa9b1622_33034cuda3std3__45__cpo5beginE,@object
	.size		_ZN39_INTERNAL_cfa31416_4_k_cu_fa9b1622_33034cuda3std3__45__cpo5beginE,(_ZN39_INTERNAL_cfa31416_4_k_cu_fa9b1622_33034cuda3std3__441_GLOBAL__N__cfa31416_4_k_cu_fa9b1622_33036ignoreE - _ZN39_INTERNAL_cfa31416_4_k_cu_fa9b1622_33034cuda3std3__45__cpo5beginE)
_ZN39_INTERNAL_cfa31416_4_k_cu_fa9b1622_33034cuda3std3__45__cpo5beginE:
	.zero		1
	.type		_ZN39_INTERNAL_cfa31416_4_k_cu_fa9b1622_33034cuda3std3__441_GLOBAL__N__cfa31416_4_k_cu_fa9b1622_33036ignoreE,@object
	.size		_ZN39_INTERNAL_cfa31416_4_k_cu_fa9b1622_33034cuda3std3__441_GLOBAL__N__cfa31416_4_k_cu_fa9b1622_33036ignoreE,(_ZN39_INTERNAL_cfa31416_4_k_cu_fa9b1622_33034cute7productE - _ZN39_INTERNAL_cfa31416_4_k_cu_fa9b1622_33034cuda3std3__441_GLOBAL__N__cfa31416_4_k_cu_fa9b1622_33036ignoreE)
_ZN39_INTERNAL_cfa31416_4_k_cu_fa9b1622_33034cuda3std3__441_GLOBAL__N__cfa31416_4_k_cu_fa9b1622_33036ignoreE:
	.zero		1
	.type		_ZN39_INTERNAL_cfa31416_4_k_cu_fa9b1622_33034cute7productE,@object
	.size		_ZN39_INTERNAL_cfa31416_4_k_cu_fa9b1622_33034cute7productE,(_ZN39_INTERNAL_cfa31416_4_k_cu_fa9b1622_33034cuda3std3__45__cpo3endE - _ZN39_INTERNAL_cfa31416_4_k_cu_fa9b1622_33034cute7productE)
_ZN39_INTERNAL_cfa31416_4_k_cu_fa9b1622_33034cute7productE:
	.zero		1
	.type		_ZN39_INTERNAL_cfa31416_4_k_cu_fa9b1622_33034cuda3std3__45__cpo3endE,@object
	.size		_ZN39_INTERNAL_cfa31416_4_k_cu_fa9b1622_33034cuda3std3__45__cpo3endE,(_ZN39_INTERNAL_cfa31416_4_k_cu_fa9b1622_33034cuda3std3__419piecewise_constructE - _ZN39_INTERNAL_cfa31416_4_k_cu_fa9b1622_33034cuda3std3__45__cpo3endE)
_ZN39_INTERNAL_cfa31416_4_k_cu_fa9b1622_33034cuda3std3__45__cpo3endE:
	.zero		1
	.type		_ZN39_INTERNAL_cfa31416_4_k_cu_fa9b1622_33034cuda3std3__419piecewise_constructE,@object
	.size		_ZN39_INTERNAL_cfa31416_4_k_cu_fa9b1622_33034cuda3std3__419piecewise_constructE,(_ZN39_INTERNAL_cfa31416_4_k_cu_fa9b1622_33034cuda3std3__45__cpo4cendE - _ZN39_INTERNAL_cfa31416_4_k_cu_fa9b1622_33034cuda3std3__419piecewise_constructE)
_ZN39_INTERNAL_cfa31416_4_k_cu_fa9b1622_33034cuda3std3__419piecewise_constructE:
	.zero		1
	.type		_ZN39_INTERNAL_cfa31416_4_k_cu_fa9b1622_33034cuda3std3__45__cpo4cendE,@object
	.size		_ZN39_INTERNAL_cfa31416_4_k_cu_fa9b1622_33034cuda3std3__45__cpo4cendE,(_ZN39_INTERNAL_cfa31416_4_k_cu_fa9b1622_33034cuda3std6ranges3__45__cpo4swapE - _ZN39_INTERNAL_cfa31416_4_k_cu_fa9b1622_33034cuda3std3__45__cpo4cendE)
_ZN39_INTERNAL_cfa31416_4_k_cu_fa9b1622_33034cuda3std3__45__cpo4cendE:
	.zero		1
	.type		_ZN39_INTERNAL_cfa31416_4_k_cu_fa9b1622_33034cuda3std6ranges3__45__cpo4swapE,@object
	.size		_ZN39_INTERNAL_cfa31416_4_k_cu_fa9b1622_33034cuda3std6ranges3__45__cpo4swapE,(.L_9 - _ZN39_INTERNAL_cfa31416_4_k_cu_fa9b1622_33034cuda3std6ranges3__45__cpo4swapE)
_ZN39_INTERNAL_cfa31416_4_k_cu_fa9b1622_33034cuda3std6ranges3__45__cpo4swapE:
	.zero		1
.L_9:


//--------------------- .nv.constant0._ZN7cutlass13device_kernelINS_4fmha6kernel28FmhaKernelTmaWarpSpecializedINS1_10collective30FmhaMainloopTmaWarpSpecializedINS_10bfloat16_tEffN4cute5tupleIJNS7_1CILi128EEENS9_ILi64EEENS9_ILi512EEEEEENS8_IJiNS9_ILi1EEENS8_IJiiEEEEEESG_SG_NS4_13DefaultFusionEJNS2_6OptionILNS2_3TagE0ENS9_ILb1EEEEENSI_ILSJ_2ESK_EEEEENS4_15FmhaFwdEpilogueIS6_fNS8_IJSB_SC_SB_EEEEENS2_23PersistentTileSchedulerEJSL_SM_EEEEEvNT_6ParamsE --------------------------
	.section	.nv.constant0._ZN7cutlass13device_kernelINS_4fmha6kernel28FmhaKernelTmaWarpSpecializedINS1_10collective30FmhaMainloopTmaWarpSpecializedINS_10bfloat16_tEffN4cute5tupleIJNS7_1CILi128EEENS9_ILi64EEENS9_ILi512EEEEEENS8_IJiNS9_ILi1EEENS8_IJiiEEEEEESG_SG_NS4_13DefaultFusionEJNS2_6OptionILNS2_3TagE0ENS9_ILb1EEEEENSI_ILSJ_2ESK_EEEEENS4_15FmhaFwdEpilogueIS6_fNS8_IJSB_SC_SB_EEEEENS2_23PersistentTileSchedulerEJSL_SM_EEEEEvNT_6ParamsE,"a",@progbits
	.sectionflags	@""
	.align	4
.nv.constant0._ZN7cutlass13device_kernelINS_4fmha6kernel28FmhaKernelTmaWarpSpecializedINS1_10collective30FmhaMainloopTmaWarpSpecializedINS_10bfloat16_tEffN4cute5tupleIJNS7_1CILi128EEENS9_ILi64EEENS9_ILi512EEEEEENS8_IJiNS9_ILi1EEENS8_IJiiEEEEEESG_SG_NS4_13DefaultFusionEJNS2_6OptionILNS2_3TagE0ENS9_ILb1EEEEENSI_ILSJ_2ESK_EEEEENS4_15FmhaFwdEpilogueIS6_fNS8_IJSB_SC_SB_EEEEENS2_23PersistentTileSchedulerEJSL_SM_EEEEEvNT_6ParamsE:
	.zero		2688


//--------------------- SYMBOLS --------------------------

	.type		.nv.reservedSmem.offset0,@object
	.size		.nv.reservedSmem.offset0,0x4
	.type		__assertfail,@function
